







.version 5.0
.target sm_61
.address_size 64


.global .align 8 .b8 _ZTVSt9basic_iosIcSt11char_traitsIcEE[32];
.global .align 8 .b8 _ZTTSo[8];
.global .align 8 .b8 _ZTVSt15basic_streambufIcSt11char_traitsIcEE[128];
.global .align 8 .b8 _ZTVNSt7__cxx1115basic_stringbufIcSt11char_traitsIcESaIcEEE[128];
.global .align 8 .b8 _ZTTNSt7__cxx1119basic_ostringstreamIcSt11char_traitsIcESaIcEEE[8];
.global .align 8 .b8 _ZTVN10__cxxabiv117__class_type_infoE[8];
.global .align 8 .b8 _ZTVN10__cxxabiv120__si_class_type_infoE[8];
.global .align 8 .b8 _ZTVN3c105ErrorE[40];

.visible .entry _ZN2at6native27RoiPooling2d_forward_kernelIfEEviPKT_S4_S2_iiiiiPS2_Pi(
.param .u32 _ZN2at6native27RoiPooling2d_forward_kernelIfEEviPKT_S4_S2_iiiiiPS2_Pi_param_0,
.param .u64 _ZN2at6native27RoiPooling2d_forward_kernelIfEEviPKT_S4_S2_iiiiiPS2_Pi_param_1,
.param .u64 _ZN2at6native27RoiPooling2d_forward_kernelIfEEviPKT_S4_S2_iiiiiPS2_Pi_param_2,
.param .f32 _ZN2at6native27RoiPooling2d_forward_kernelIfEEviPKT_S4_S2_iiiiiPS2_Pi_param_3,
.param .u32 _ZN2at6native27RoiPooling2d_forward_kernelIfEEviPKT_S4_S2_iiiiiPS2_Pi_param_4,
.param .u32 _ZN2at6native27RoiPooling2d_forward_kernelIfEEviPKT_S4_S2_iiiiiPS2_Pi_param_5,
.param .u32 _ZN2at6native27RoiPooling2d_forward_kernelIfEEviPKT_S4_S2_iiiiiPS2_Pi_param_6,
.param .u32 _ZN2at6native27RoiPooling2d_forward_kernelIfEEviPKT_S4_S2_iiiiiPS2_Pi_param_7,
.param .u32 _ZN2at6native27RoiPooling2d_forward_kernelIfEEviPKT_S4_S2_iiiiiPS2_Pi_param_8,
.param .u64 _ZN2at6native27RoiPooling2d_forward_kernelIfEEviPKT_S4_S2_iiiiiPS2_Pi_param_9,
.param .u64 _ZN2at6native27RoiPooling2d_forward_kernelIfEEviPKT_S4_S2_iiiiiPS2_Pi_param_10
)
{
.reg .pred %p<18>;
.reg .f32 %f<51>;
.reg .b32 %r<70>;
.reg .b64 %rd<25>;


ld.param.u32 %r24, [_ZN2at6native27RoiPooling2d_forward_kernelIfEEviPKT_S4_S2_iiiiiPS2_Pi_param_0];
ld.param.u64 %rd6, [_ZN2at6native27RoiPooling2d_forward_kernelIfEEviPKT_S4_S2_iiiiiPS2_Pi_param_1];
ld.param.u64 %rd7, [_ZN2at6native27RoiPooling2d_forward_kernelIfEEviPKT_S4_S2_iiiiiPS2_Pi_param_2];
ld.param.f32 %f11, [_ZN2at6native27RoiPooling2d_forward_kernelIfEEviPKT_S4_S2_iiiiiPS2_Pi_param_3];
ld.param.u32 %r25, [_ZN2at6native27RoiPooling2d_forward_kernelIfEEviPKT_S4_S2_iiiiiPS2_Pi_param_4];
ld.param.u32 %r26, [_ZN2at6native27RoiPooling2d_forward_kernelIfEEviPKT_S4_S2_iiiiiPS2_Pi_param_5];
ld.param.u32 %r27, [_ZN2at6native27RoiPooling2d_forward_kernelIfEEviPKT_S4_S2_iiiiiPS2_Pi_param_6];
ld.param.u32 %r28, [_ZN2at6native27RoiPooling2d_forward_kernelIfEEviPKT_S4_S2_iiiiiPS2_Pi_param_7];
ld.param.u32 %r29, [_ZN2at6native27RoiPooling2d_forward_kernelIfEEviPKT_S4_S2_iiiiiPS2_Pi_param_8];
ld.param.u64 %rd8, [_ZN2at6native27RoiPooling2d_forward_kernelIfEEviPKT_S4_S2_iiiiiPS2_Pi_param_9];
ld.param.u64 %rd9, [_ZN2at6native27RoiPooling2d_forward_kernelIfEEviPKT_S4_S2_iiiiiPS2_Pi_param_10];
mov.u32 %r30, %ctaid.x;
mov.u32 %r31, %ntid.x;
mov.u32 %r32, %tid.x;
mad.lo.s32 %r64, %r31, %r30, %r32;
setp.ge.s32	%p1, %r64, %r24;
@%p1 bra BB0_8;

cvt.rn.f32.s32	%f1, %r28;
cvt.rn.f32.s32	%f2, %r29;
cvt.rn.f32.s32	%f3, %r26;
cvt.rn.f32.s32	%f4, %r27;
cvta.to.global.u64 %rd10, %rd7;
cvta.to.global.u64 %rd16, %rd6;
cvta.to.global.u64 %rd19, %rd8;
cvta.to.global.u64 %rd22, %rd9;

BB0_2:
div.s32 %r34, %r64, %r29;
rem.s32 %r35, %r34, %r28;
div.s32 %r3, %r34, %r28;
div.s32 %r36, %r3, %r25;
mul.lo.s32 %r37, %r36, 5;
mul.wide.s32 %rd11, %r37, 4;
add.s64 %rd1, %rd10, %rd11;
ld.global.f32 %f12, [%rd1+4];
mul.f32 %f13, %f12, %f11;
cvt.rni.s64.f32	%rd12, %f13;
cvt.u32.u64	%r38, %rd12;
ld.global.f32 %f14, [%rd1+8];
mul.f32 %f15, %f14, %f11;
cvt.rni.s64.f32	%rd13, %f15;
cvt.u32.u64	%r39, %rd13;
ld.global.f32 %f16, [%rd1+12];
mul.f32 %f17, %f16, %f11;
cvt.rni.s64.f32	%rd14, %f17;
cvt.u32.u64	%r40, %rd14;
ld.global.f32 %f18, [%rd1+16];
mul.f32 %f19, %f18, %f11;
cvt.rni.s64.f32	%rd15, %f19;
cvt.u32.u64	%r41, %rd15;
sub.s32 %r42, %r41, %r39;
sub.s32 %r43, %r40, %r38;
cvt.rn.f32.s32	%f20, %r42;
div.rn.f32 %f21, %f20, %f1;
cvt.rn.f32.s32	%f22, %r43;
div.rn.f32 %f23, %f22, %f2;
cvt.rn.f32.s32	%f24, %r35;
mul.f32 %f25, %f24, %f21;
cvt.rmi.f32.f32	%f26, %f25;
cvt.rzi.s32.f32	%r44, %f26;
rem.s32 %r45, %r64, %r29;
cvt.rn.f32.s32	%f27, %r45;
mul.f32 %f28, %f27, %f23;
cvt.rmi.f32.f32	%f29, %f28;
cvt.rzi.s32.f32	%r46, %f29;
add.s32 %r47, %r35, 1;
cvt.rn.f32.s32	%f30, %r47;
mul.f32 %f31, %f30, %f21;
cvt.rpi.f32.f32	%f32, %f31;
cvt.rzi.s32.f32	%r48, %f32;
add.s32 %r49, %r45, 1;
cvt.rn.f32.s32	%f33, %r49;
mul.f32 %f34, %f33, %f23;
cvt.rpi.f32.f32	%f35, %f34;
cvt.rzi.s32.f32	%r50, %f35;
add.s32 %r51, %r44, %r39;
cvt.rn.f32.s32	%f36, %r51;
setp.gt.f32	%p2, %f36, 0f00000000;
selp.f32	%f37, %f36, 0f00000000, %p2;
setp.gt.f32	%p3, %f37, %f3;
selp.f32	%f38, %f3, %f37, %p3;
cvt.rzi.s32.f32	%r66, %f38;
add.s32 %r52, %r46, %r38;
cvt.rn.f32.s32	%f39, %r52;
setp.gt.f32	%p4, %f39, 0f00000000;
selp.f32	%f40, %f39, 0f00000000, %p4;
setp.gt.f32	%p5, %f40, %f4;
selp.f32	%f41, %f4, %f40, %p5;
cvt.rzi.s32.f32	%r5, %f41;
add.s32 %r53, %r48, %r39;
cvt.rn.f32.s32	%f42, %r53;
setp.gt.f32	%p6, %f42, 0f00000000;
selp.f32	%f43, %f42, 0f00000000, %p6;
setp.gt.f32	%p7, %f43, %f3;
selp.f32	%f44, %f3, %f43, %p7;
cvt.rzi.s32.f32	%r6, %f44;
add.s32 %r54, %r50, %r38;
cvt.rn.f32.s32	%f45, %r54;
setp.gt.f32	%p8, %f45, 0f00000000;
selp.f32	%f46, %f45, 0f00000000, %p8;
setp.gt.f32	%p9, %f46, %f4;
selp.f32	%f47, %f4, %f46, %p9;
cvt.rzi.s32.f32	%r7, %f47;
setp.ge.s32	%p10, %r5, %r7;
setp.ge.s32	%p11, %r66, %r6;
or.pred %p12, %p10, %p11;
selp.f32	%f50, 0f00000000, 0f00800000, %p12;
mov.u32 %r69, -1;
@%p11 bra BB0_7;

rem.s32 %r57, %r3, %r25;
ld.global.f32 %f48, [%rd1];
cvt.rzi.s32.f32	%r58, %f48;
mad.lo.s32 %r8, %r27, %r66, %r5;
mad.lo.s32 %r59, %r25, %r58, %r57;
mul.lo.s32 %r60, %r27, %r26;
mul.lo.s32 %r61, %r60, %r59;
mul.wide.s32 %rd17, %r61, 4;
add.s64 %rd2, %rd16, %rd17;
mov.u32 %r69, -1;
mov.u32 %r65, 0;

BB0_4:
mad.lo.s32 %r67, %r27, %r65, %r8;
mul.wide.s32 %rd18, %r67, 4;
add.s64 %rd24, %rd2, %rd18;
mov.u32 %r68, %r5;
@%p10 bra BB0_6;

BB0_5:
mov.u32 %r14, %r68;
ld.global.f32 %f49, [%rd24];
setp.gt.f32	%p14, %f49, %f50;
selp.f32	%f50, %f49, %f50, %p14;
selp.b32	%r69, %r67, %r69, %p14;
add.s32 %r67, %r67, 1;
add.s64 %rd24, %rd24, 4;
add.s32 %r18, %r14, 1;
setp.lt.s32	%p15, %r18, %r7;
mov.u32 %r68, %r18;
@%p15 bra BB0_5;

BB0_6:
add.s32 %r66, %r66, 1;
setp.lt.s32	%p16, %r66, %r6;
add.s32 %r65, %r65, 1;
@%p16 bra BB0_4;

BB0_7:
mul.wide.s32 %rd20, %r64, 4;
add.s64 %rd21, %rd19, %rd20;
st.global.f32 [%rd21], %f50;
add.s64 %rd23, %rd22, %rd20;
st.global.u32 [%rd23], %r69;
mov.u32 %r63, %nctaid.x;
mad.lo.s32 %r64, %r63, %r31, %r64;
setp.lt.s32	%p17, %r64, %r24;
@%p17 bra BB0_2;

BB0_8:
ret;
}


.visible .entry _ZN2at6native28RoiPooling2d_backward_kernelIfEEviPKT_PKiiS2_iiiiiPS2_S4_(
.param .u32 _ZN2at6native28RoiPooling2d_backward_kernelIfEEviPKT_PKiiS2_iiiiiPS2_S4__param_0,
.param .u64 _ZN2at6native28RoiPooling2d_backward_kernelIfEEviPKT_PKiiS2_iiiiiPS2_S4__param_1,
.param .u64 _ZN2at6native28RoiPooling2d_backward_kernelIfEEviPKT_PKiiS2_iiiiiPS2_S4__param_2,
.param .u32 _ZN2at6native28RoiPooling2d_backward_kernelIfEEviPKT_PKiiS2_iiiiiPS2_S4__param_3,
.param .f32 _ZN2at6native28RoiPooling2d_backward_kernelIfEEviPKT_PKiiS2_iiiiiPS2_S4__param_4,
.param .u32 _ZN2at6native28RoiPooling2d_backward_kernelIfEEviPKT_PKiiS2_iiiiiPS2_S4__param_5,
.param .u32 _ZN2at6native28RoiPooling2d_backward_kernelIfEEviPKT_PKiiS2_iiiiiPS2_S4__param_6,
.param .u32 _ZN2at6native28RoiPooling2d_backward_kernelIfEEviPKT_PKiiS2_iiiiiPS2_S4__param_7,
.param .u32 _ZN2at6native28RoiPooling2d_backward_kernelIfEEviPKT_PKiiS2_iiiiiPS2_S4__param_8,
.param .u32 _ZN2at6native28RoiPooling2d_backward_kernelIfEEviPKT_PKiiS2_iiiiiPS2_S4__param_9,
.param .u64 _ZN2at6native28RoiPooling2d_backward_kernelIfEEviPKT_PKiiS2_iiiiiPS2_S4__param_10,
.param .u64 _ZN2at6native28RoiPooling2d_backward_kernelIfEEviPKT_PKiiS2_iiiiiPS2_S4__param_11
)
{
.reg .pred %p<4>;
.reg .f32 %f<4>;
.reg .b32 %r<30>;
.reg .b64 %rd<23>;


ld.param.u32 %r10, [_ZN2at6native28RoiPooling2d_backward_kernelIfEEviPKT_PKiiS2_iiiiiPS2_S4__param_0];
ld.param.u64 %rd5, [_ZN2at6native28RoiPooling2d_backward_kernelIfEEviPKT_PKiiS2_iiiiiPS2_S4__param_1];
ld.param.u64 %rd6, [_ZN2at6native28RoiPooling2d_backward_kernelIfEEviPKT_PKiiS2_iiiiiPS2_S4__param_2];
ld.param.u32 %r11, [_ZN2at6native28RoiPooling2d_backward_kernelIfEEviPKT_PKiiS2_iiiiiPS2_S4__param_5];
ld.param.u32 %r12, [_ZN2at6native28RoiPooling2d_backward_kernelIfEEviPKT_PKiiS2_iiiiiPS2_S4__param_6];
ld.param.u32 %r13, [_ZN2at6native28RoiPooling2d_backward_kernelIfEEviPKT_PKiiS2_iiiiiPS2_S4__param_7];
ld.param.u32 %r14, [_ZN2at6native28RoiPooling2d_backward_kernelIfEEviPKT_PKiiS2_iiiiiPS2_S4__param_8];
ld.param.u32 %r15, [_ZN2at6native28RoiPooling2d_backward_kernelIfEEviPKT_PKiiS2_iiiiiPS2_S4__param_9];
ld.param.u64 %rd7, [_ZN2at6native28RoiPooling2d_backward_kernelIfEEviPKT_PKiiS2_iiiiiPS2_S4__param_10];
ld.param.u64 %rd8, [_ZN2at6native28RoiPooling2d_backward_kernelIfEEviPKT_PKiiS2_iiiiiPS2_S4__param_11];
mov.u32 %r1, %ntid.x;
mov.u32 %r16, %ctaid.x;
mov.u32 %r17, %tid.x;
mad.lo.s32 %r29, %r1, %r16, %r17;
setp.ge.s32	%p1, %r29, %r10;
@%p1 bra BB1_5;

cvta.to.global.u64 %rd1, %rd5;
cvta.to.global.u64 %rd2, %rd6;
cvta.to.global.u64 %rd3, %rd8;
mul.lo.s32 %r3, %r13, %r12;
mul.lo.s32 %r4, %r15, %r14;
mov.u32 %r18, %nctaid.x;
mul.lo.s32 %r5, %r18, %r1;
cvta.to.global.u64 %rd18, %rd7;

BB1_2:
div.s32 %r19, %r29, %r15;
div.s32 %r20, %r19, %r14;
rem.s32 %r21, %r20, %r11;
div.s32 %r22, %r20, %r11;
mul.lo.s32 %r23, %r22, 5;
mul.wide.s32 %rd9, %r23, 4;
add.s64 %rd10, %rd3, %rd9;
ld.global.f32 %f1, [%rd10];
cvt.rzi.s32.f32	%r24, %f1;
mad.lo.s32 %r7, %r24, %r11, %r21;
mul.lo.s32 %r25, %r4, %r7;
cvt.s64.s32	%rd11, %r25;
rem.s32 %r26, %r29, %r15;
mad.lo.s32 %r27, %r20, %r15, %r26;
cvt.s64.s32	%rd12, %r27;
add.s64 %rd4, %rd11, %rd12;
shl.b64 %rd13, %rd4, 2;
add.s64 %rd14, %rd2, %rd13;
ld.global.u32 %r8, [%rd14];
setp.eq.s32	%p2, %r8, -1;
@%p2 bra BB1_4;

mul.lo.s32 %r28, %r3, %r7;
cvt.s64.s32	%rd15, %r8;
cvt.s64.s32	%rd16, %r28;
add.s64 %rd17, %rd16, %rd15;
shl.b64 %rd19, %rd17, 2;
add.s64 %rd20, %rd18, %rd19;
add.s64 %rd22, %rd1, %rd13;
ld.global.f32 %f2, [%rd22];
atom.global.add.f32 %f3, [%rd20], %f2;

BB1_4:
add.s32 %r29, %r5, %r29;
setp.lt.s32	%p3, %r29, %r10;
@%p3 bra BB1_2;

BB1_5:
ret;
}




// ===== COMPILED SASS (sm_100) =====

	.target	sm_100

	.elftype	@"ET_EXEC"


//--------------------- .note.nv.tkinfo           --------------------------
	.section	.note.nv.tkinfo,"",@"SHT_NOTE"
	.sectionflags	@"SHF_NOTE_NV_TKINFO"
	.tkinfo
        /*0018*/ 	.word	0x00000002
        /*0030*/ 	.string	""
        /*0030*/ 	.string	"ptxas"
        /*0030*/ 	.string	"Cuda compilation tools, release 13.0, V13.0.88"
        /*0030*/ 	.string	"Build cuda_13.0.r13.0/compiler.36424714_0"
        /*0030*/ 	.string	"-arch sm_100 "



//--------------------- .note.nv.cuinfo           --------------------------
	.section	.note.nv.cuinfo,"",@"SHT_NOTE"
	.sectionflags	@"SHF_NOTE_NV_CUINFO"
        /*0018*/ 	.short	0x0002
        /*001a*/ 	.short	0x003d
        /*001c*/ 	.short	0x0082
	.zero		2


//--------------------- .nv.info                  --------------------------
	.section	.nv.info,"",@"SHT_CUDA_INFO"
	.align	4


	//----- nvinfo : EIATTR_REGCOUNT
	.align		4
        /*0000*/ 	.byte	0x04, 0x2f
        /*0002*/ 	.short	(.L_9 - .L_8)
	.align		4
.L_8:
        /*0004*/ 	.word	index@(_ZN2at6native27RoiPooling2d_forward_kernelIfEEviPKT_S4_S2_iiiiiPS2_Pi)
        /*0008*/ 	.word	0x0000001f


	//----- nvinfo : EIATTR_FRAME_SIZE
	.align		4
.L_9:
        /*000c*/ 	.byte	0x04, 0x11
        /*000e*/ 	.short	(.L_11 - .L_10)
	.align		4
.L_10:
        /*0010*/ 	.word	index@($__internal_0_$__cuda_sm3x_div_rn_noftz_f32_slowpath)
        /*0014*/ 	.word	0x00000000


	//----- nvinfo : EIATTR_FRAME_SIZE
	.align		4
.L_11:
        /*0018*/ 	.byte	0x04, 0x11
        /*001a*/ 	.short	(.L_13 - .L_12)
	.align		4
.L_12:
        /*001c*/ 	.word	index@(_ZN2at6native27RoiPooling2d_forward_kernelIfEEviPKT_S4_S2_iiiiiPS2_Pi)
        /*0020*/ 	.word	0x00000000


	//----- nvinfo : EIATTR_REGCOUNT
	.align		4
.L_13:
        /*0024*/ 	.byte	0x04, 0x2f
        /*0026*/ 	.short	(.L_15 - .L_14)
	.align		4
.L_14:
        /*0028*/ 	.word	index@(_ZN2at6native28RoiPooling2d_backward_kernelIfEEviPKT_PKiiS2_iiiiiPS2_S4_)
        /*002c*/ 	.word	0x00000018


	//----- nvinfo : EIATTR_FRAME_SIZE
	.align		4
.L_15:
        /*0030*/ 	.byte	0x04, 0x11
        /*0032*/ 	.short	(.L_17 - .L_16)
	.align		4
.L_16:
        /*0034*/ 	.word	index@(_ZN2at6native28RoiPooling2d_backward_kernelIfEEviPKT_PKiiS2_iiiiiPS2_S4_)
        /*0038*/ 	.word	0x00000000


	//----- nvinfo : EIATTR_MIN_STACK_SIZE
	.align		4
.L_17:
        /*003c*/ 	.byte	0x04, 0x12
        /*003e*/ 	.short	(.L_19 - .L_18)
	.align		4
.L_18:
        /*0040*/ 	.word	index@(_ZN2at6native28RoiPooling2d_backward_kernelIfEEviPKT_PKiiS2_iiiiiPS2_S4_)
        /*0044*/ 	.word	0x00000000


	//----- nvinfo : EIATTR_MIN_STACK_SIZE
	.align		4
.L_19:
        /*0048*/ 	.byte	0x04, 0x12
        /*004a*/ 	.short	(.L_21 - .L_20)
	.align		4
.L_20:
        /*004c*/ 	.word	index@(_ZN2at6native27RoiPooling2d_forward_kernelIfEEviPKT_S4_S2_iiiiiPS2_Pi)
        /*0050*/ 	.word	0x00000000
.L_21:


//--------------------- .nv.compat                --------------------------
	.section	.nv.compat,"",@"SHT_CUDA_COMPAT_INFO"
	.align	4
        /*0000*/ 	.byte	0x02, 0x09, 0x00, 0x00, 0x02, 0x02, 0x01, 0x00, 0x02, 0x05, 0x05, 0x00, 0x03, 0x07, 0x01, 0x01
        /*0010*/ 	.byte	0x02, 0x03, 0x00, 0x00, 0x02, 0x06, 0x01, 0x00, 0x04, 0x0b, 0x08, 0x00, 0x01, 0x00, 0x00, 0x00
        /*0020*/ 	.byte	0x00, 0x00, 0x00, 0x00


//--------------------- .nv.info._ZN2at6native28RoiPooling2d_backward_kernelIfEEviPKT_PKiiS2_iiiiiPS2_S4_ --------------------------
	.section	.nv.info._ZN2at6native28RoiPooling2d_backward_kernelIfEEviPKT_PKiiS2_iiiiiPS2_S4_,"",@"SHT_CUDA_INFO"
	.sectionflags	@""
	.align	4


	//----- nvinfo : EIATTR_CUDA_API_VERSION
	.align		4
        /*0000*/ 	.byte	0x04, 0x37
        /*0002*/ 	.short	(.L_23 - .L_22)
.L_22:
        /*0004*/ 	.word	0x00000082


	//----- nvinfo : EIATTR_KPARAM_INFO
	.align		4
.L_23:
        /*0008*/ 	.byte	0x04, 0x17
        /*000a*/ 	.short	(.L_25 - .L_24)
.L_24:
        /*000c*/ 	.word	0x00000000
        /*0010*/ 	.short	0x000b
        /*0012*/ 	.short	0x0040
        /*0014*/ 	.byte	0x00, 0xf0, 0x21, 0x00


	//----- nvinfo : EIATTR_KPARAM_INFO
	.align		4
.L_25:
        /*0018*/ 	.byte	0x04, 0x17
        /*001a*/ 	.short	(.L_27 - .L_26)
.L_26:
        /*001c*/ 	.word	0x00000000
        /*0020*/ 	.short	0x000a
        /*0022*/ 	.short	0x0038
        /*0024*/ 	.byte	0x00, 0xf0, 0x21, 0x00


	//----- nvinfo : EIATTR_KPARAM_INFO
	.align		4
.L_27:
        /*0028*/ 	.byte	0x04, 0x17
        /*002a*/ 	.short	(.L_29 - .L_28)
.L_28:
        /*002c*/ 	.word	0x00000000
        /*0030*/ 	.short	0x0009
        /*0032*/ 	.short	0x0030
        /*0034*/ 	.byte	0x00, 0xf0, 0x11, 0x00


	//----- nvinfo : EIATTR_KPARAM_INFO
	.align		4
.L_29:
        /*0038*/ 	.byte	0x04, 0x17
        /*003a*/ 	.short	(.L_31 - .L_30)
.L_30:
        /*003c*/ 	.word	0x00000000
        /*0040*/ 	.short	0x0008
        /*0042*/ 	.short	0x002c
        /*0044*/ 	.byte	0x00, 0xf0, 0x11, 0x00


	//----- nvinfo : EIATTR_KPARAM_INFO
	.align		4
.L_31:
        /*0048*/ 	.byte	0x04, 0x17
        /*004a*/ 	.short	(.L_33 - .L_32)
.L_32:
        /*004c*/ 	.word	0x00000000
        /*0050*/ 	.short	0x0007
        /*0052*/ 	.short	0x0028
        /*0054*/ 	.byte	0x00, 0xf0, 0x11, 0x00


	//----- nvinfo : EIATTR_KPARAM_INFO
	.align		4
.L_33:
        /*0058*/ 	.byte	0x04, 0x17
        /*005a*/ 	.short	(.L_35 - .L_34)
.L_34:
        /*005c*/ 	.word	0x00000000
        /*0060*/ 	.short	0x0006
        /*0062*/ 	.short	0x0024
        /*0064*/ 	.byte	0x00, 0xf0, 0x11, 0x00


	//----- nvinfo : EIATTR_KPARAM_INFO
	.align		4
.L_35:
        /*0068*/ 	.byte	0x04, 0x17
        /*006a*/ 	.short	(.L_37 - .L_36)
.L_36:
        /*006c*/ 	.word	0x00000000
        /*0070*/ 	.short	0x0005
        /*0072*/ 	.short	0x0020
        /*0074*/ 	.byte	0x00, 0xf0, 0x11, 0x00


	//----- nvinfo : EIATTR_KPARAM_INFO
	.align		4
.L_37:
        /*0078*/ 	.byte	0x04, 0x17
        /*007a*/ 	.short	(.L_39 - .L_38)
.L_38:
        /*007c*/ 	.word	0x00000000
        /*0080*/ 	.short	0x0004
        /*0082*/ 	.short	0x001c
        /*0084*/ 	.byte	0x00, 0xf0, 0x11, 0x00


	//----- nvinfo : EIATTR_KPARAM_INFO
	.align		4
.L_39:
        /*0088*/ 	.byte	0x04, 0x17
        /*008a*/ 	.short	(.L_41 - .L_40)
.L_40:
        /*008c*/ 	.word	0x00000000
        /*0090*/ 	.short	0x0003
        /*0092*/ 	.short	0x0018
        /*0094*/ 	.byte	0x00, 0xf0, 0x11, 0x00


	//----- nvinfo : EIATTR_KPARAM_INFO
	.align		4
.L_41:
        /*0098*/ 	.byte	0x04, 0x17
        /*009a*/ 	.short	(.L_43 - .L_42)
.L_42:
        /*009c*/ 	.word	0x00000000
        /*00a0*/ 	.short	0x0002
        /*00a2*/ 	.short	0x0010
        /*00a4*/ 	.byte	0x00, 0xf0, 0x21, 0x00


	//----- nvinfo : EIATTR_KPARAM_INFO
	.align		4
.L_43:
        /*00a8*/ 	.byte	0x04, 0x17
        /*00aa*/ 	.short	(.L_45 - .L_44)
.L_44:
        /*00ac*/ 	.word	0x00000000
        /*00b0*/ 	.short	0x0001
        /*00b2*/ 	.short	0x0008
        /*00b4*/ 	.byte	0x00, 0xf0, 0x21, 0x00


	//----- nvinfo : EIATTR_KPARAM_INFO
	.align		4
.L_45:
        /*00b8*/ 	.byte	0x04, 0x17
        /*00ba*/ 	.short	(.L_47 - .L_46)
.L_46:
        /*00bc*/ 	.word	0x00000000
        /*00c0*/ 	.short	0x0000
        /*00c2*/ 	.short	0x0000
        /*00c4*/ 	.byte	0x00, 0xf0, 0x11, 0x00


	//----- nvinfo : EIATTR_SPARSE_MMA_MASK
	.align		4
.L_47:
        /*00c8*/ 	.byte	0x03, 0x50
        /*00ca*/ 	.short	0x0000


	//----- nvinfo : EIATTR_MAXREG_COUNT
	.align		4
        /*00cc*/ 	.byte	0x03, 0x1b
        /*00ce*/ 	.short	0x00ff


	//----- nvinfo : EIATTR_MERCURY_ISA_VERSION
	.align		4
        /*00d0*/ 	.byte	0x03, 0x5f
        /*00d2*/ 	.short	0x0101


	//----- nvinfo : EIATTR_VRC_CTA_INIT_COUNT
	.align		4
        /*00d4*/ 	.byte	0x02, 0x4a
	.zero		1
	.zero		1


	//----- nvinfo : EIATTR_EXIT_INSTR_OFFSETS
	.align		4
        /*00d8*/ 	.byte	0x04, 0x1c
        /*00da*/ 	.short	(.L_49 - .L_48)


	//   ....[0]....
.L_48:
        /*00dc*/ 	.word	0x00000070


	//   ....[1]....
        /*00e0*/ 	.word	0x000009a0


	//----- nvinfo : EIATTR_CRS_STACK_SIZE
	.align		4
.L_49:
        /*00e4*/ 	.byte	0x04, 0x1e
        /*00e6*/ 	.short	(.L_51 - .L_50)
.L_50:
        /*00e8*/ 	.word	0x00000000


	//----- nvinfo : EIATTR_CBANK_PARAM_SIZE
	.align		4
.L_51:
        /*00ec*/ 	.byte	0x03, 0x19
        /*00ee*/ 	.short	0x0048


	//----- nvinfo : EIATTR_PARAM_CBANK
	.align		4
        /*00f0*/ 	.byte	0x04, 0x0a
        /*00f2*/ 	.short	(.L_53 - .L_52)
	.align		4
.L_52:
        /*00f4*/ 	.word	index@(.nv.constant0._ZN2at6native28RoiPooling2d_backward_kernelIfEEviPKT_PKiiS2_iiiiiPS2_S4_)
        /*00f8*/ 	.short	0x0380
        /*00fa*/ 	.short	0x0048


	//----- nvinfo : EIATTR_SW_WAR
	.align		4
.L_53:
        /*00fc*/ 	.byte	0x04, 0x36
        /*00fe*/ 	.short	(.L_55 - .L_54)
.L_54:
        /*0100*/ 	.word	0x00000008
.L_55:


//--------------------- .nv.info._ZN2at6native27RoiPooling2d_forward_kernelIfEEviPKT_S4_S2_iiiiiPS2_Pi --------------------------
	.section	.nv.info._ZN2at6native27RoiPooling2d_forward_kernelIfEEviPKT_S4_S2_iiiiiPS2_Pi,"",@"SHT_CUDA_INFO"
	.sectionflags	@""
	.align	4


	//----- nvinfo : EIATTR_CUDA_API_VERSION
	.align		4
        /*0000*/ 	.byte	0x04, 0x37
        /*0002*/ 	.short	(.L_57 - .L_56)
.L_56:
        /*0004*/ 	.word	0x00000082


	//----- nvinfo : EIATTR_KPARAM_INFO
	.align		4
.L_57:
        /*0008*/ 	.byte	0x04, 0x17
        /*000a*/ 	.short	(.L_59 - .L_58)
.L_58:
        /*000c*/ 	.word	0x00000000
        /*0010*/ 	.short	0x000a
        /*0012*/ 	.short	0x0038
        /*0014*/ 	.byte	0x00, 0xf0, 0x21, 0x00


	//----- nvinfo : EIATTR_KPARAM_INFO
	.align		4
.L_59:
        /*0018*/ 	.byte	0x04, 0x17
        /*001a*/ 	.short	(.L_61 - .L_60)
.L_60:
        /*001c*/ 	.word	0x00000000
        /*0020*/ 	.short	0x0009
        /*0022*/ 	.short	0x0030
        /*0024*/ 	.byte	0x00, 0xf0, 0x21, 0x00


	//----- nvinfo : EIATTR_KPARAM_INFO
	.align		4
.L_61:
        /*0028*/ 	.byte	0x04, 0x17
        /*002a*/ 	.short	(.L_63 - .L_62)
.L_62:
        /*002c*/ 	.word	0x00000000
        /*0030*/ 	.short	0x0008
        /*0032*/ 	.short	0x002c
        /*0034*/ 	.byte	0x00, 0xf0, 0x11, 0x00


	//----- nvinfo : EIATTR_KPARAM_INFO
	.align		4
.L_63:
        /*0038*/ 	.byte	0x04, 0x17
        /*003a*/ 	.short	(.L_65 - .L_64)
.L_64:
        /*003c*/ 	.word	0x00000000
        /*0040*/ 	.short	0x0007
        /*0042*/ 	.short	0x0028
        /*0044*/ 	.byte	0x00, 0xf0, 0x11, 0x00


	//----- nvinfo : EIATTR_KPARAM_INFO
	.align		4
.L_65:
        /*0048*/ 	.byte	0x04, 0x17
        /*004a*/ 	.short	(.L_67 - .L_66)
.L_66:
        /*004c*/ 	.word	0x00000000
        /*0050*/ 	.short	0x0006
        /*0052*/ 	.short	0x0024
        /*0054*/ 	.byte	0x00, 0xf0, 0x11, 0x00


	//----- nvinfo : EIATTR_KPARAM_INFO
	.align		4
.L_67:
        /*0058*/ 	.byte	0x04, 0x17
        /*005a*/ 	.short	(.L_69 - .L_68)
.L_68:
        /*005c*/ 	.word	0x00000000
        /*0060*/ 	.short	0x0005
        /*0062*/ 	.short	0x0020
        /*0064*/ 	.byte	0x00, 0xf0, 0x11, 0x00


	//----- nvinfo : EIATTR_KPARAM_INFO
	.align		4
.L_69:
        /*0068*/ 	.byte	0x04, 0x17
        /*006a*/ 	.short	(.L_71 - .L_70)
.L_70:
        /*006c*/ 	.word	0x00000000
        /*0070*/ 	.short	0x0004
        /*0072*/ 	.short	0x001c
        /*0074*/ 	.byte	0x00, 0xf0, 0x11, 0x00


	//----- nvinfo : EIATTR_KPARAM_INFO
	.align		4
.L_71:
        /*0078*/ 	.byte	0x04, 0x17
        /*007a*/ 	.short	(.L_73 - .L_72)
.L_72:
        /*007c*/ 	.word	0x00000000
        /*0080*/ 	.short	0x0003
        /*0082*/ 	.short	0x0018
        /*0084*/ 	.byte	0x00, 0xf0, 0x11, 0x00


	//----- nvinfo : EIATTR_KPARAM_INFO
	.align		4
.L_73:
        /*0088*/ 	.byte	0x04, 0x17
        /*008a*/ 	.short	(.L_75 - .L_74)
.L_74:
        /*008c*/ 	.word	0x00000000
        /*0090*/ 	.short	0x0002
        /*0092*/ 	.short	0x0010
        /*0094*/ 	.byte	0x00, 0xf0, 0x21, 0x00


	//----- nvinfo : EIATTR_KPARAM_INFO
	.align		4
.L_75:
        /*0098*/ 	.byte	0x04, 0x17
        /*009a*/ 	.short	(.L_77 - .L_76)
.L_76:
        /*009c*/ 	.word	0x00000000
        /*00a0*/ 	.short	0x0001
        /*00a2*/ 	.short	0x0008
        /*00a4*/ 	.byte	0x00, 0xf0, 0x21, 0x00


	//----- nvinfo : EIATTR_KPARAM_INFO
	.align		4
.L_77:
        /*00a8*/ 	.byte	0x04, 0x17
        /*00aa*/ 	.short	(.L_79 - .L_78)
.L_78:
        /*00ac*/ 	.word	0x00000000
        /*00b0*/ 	.short	0x0000
        /*00b2*/ 	.short	0x0000
        /*00b4*/ 	.byte	0x00, 0xf0, 0x11, 0x00


	//----- nvinfo : EIATTR_SPARSE_MMA_MASK
	.align		4
.L_79:
        /*00b8*/ 	.byte	0x03, 0x50
        /*00ba*/ 	.short	0x0000


	//----- nvinfo : EIATTR_MAXREG_COUNT
	.align		4
        /*00bc*/ 	.byte	0x03, 0x1b
        /*00be*/ 	.short	0x00ff


	//----- nvinfo : EIATTR_MERCURY_ISA_VERSION
	.align		4
        /*00c0*/ 	.byte	0x03, 0x5f
        /*00c2*/ 	.short	0x0101


	//----- nvinfo : EIATTR_VRC_CTA_INIT_COUNT
	.align		4
        /*00c4*/ 	.byte	0x02, 0x4a
	.zero		1
	.zero		1


	//----- nvinfo : EIATTR_EXIT_INSTR_OFFSETS
	.align		4
        /*00c8*/ 	.byte	0x04, 0x1c
        /*00ca*/ 	.short	(.L_81 - .L_80)


	//   ....[0]....
.L_80:
        /*00cc*/ 	.word	0x00000070


	//   ....[1]....
        /*00d0*/ 	.word	0x000013f0


	//----- nvinfo : EIATTR_CRS_STACK_SIZE
	.align		4
.L_81:
        /*00d4*/ 	.byte	0x04, 0x1e
        /*00d6*/ 	.short	(.L_83 - .L_82)
.L_82:
        /*00d8*/ 	.word	0x00000000


	//----- nvinfo : EIATTR_CBANK_PARAM_SIZE
	.align		4
.L_83:
        /*00dc*/ 	.byte	0x03, 0x19
        /*00de*/ 	.short	0x0040


	//----- nvinfo : EIATTR_PARAM_CBANK
	.align		4
        /*00e0*/ 	.byte	0x04, 0x0a
        /*00e2*/ 	.short	(.L_85 - .L_84)
	.align		4
.L_84:
        /*00e4*/ 	.word	index@(.nv.constant0._ZN2at6native27RoiPooling2d_forward_kernelIfEEviPKT_S4_S2_iiiiiPS2_Pi)
        /*00e8*/ 	.short	0x0380
        /*00ea*/ 	.short	0x0040


	//----- nvinfo : EIATTR_SW_WAR
	.align		4
.L_85:
        /*00ec*/ 	.byte	0x04, 0x36
        /*00ee*/ 	.short	(.L_87 - .L_86)
.L_86:
        /*00f0*/ 	.word	0x00000008
.L_87:


//--------------------- .nv.callgraph             --------------------------
	.section	.nv.callgraph,"",@"SHT_CUDA_CALLGRAPH"
	.align	4
	.sectionentsize	8
	.align		4
        /*0000*/ 	.word	0x00000000
	.align		4
        /*0004*/ 	.word	0xffffffff
	.align		4
        /*0008*/ 	.word	0x00000000
	.align		4
        /*000c*/ 	.word	0xfffffffe
	.align		4
        /*0010*/ 	.word	0x00000000
	.align		4
        /*0014*/ 	.word	0xfffffffd
	.align		4
        /*0018*/ 	.word	0x00000000
	.align		4
        /*001c*/ 	.word	0xfffffffc


//--------------------- .nv.constant4             --------------------------
	.section	.nv.constant4,"a",@progbits
	.align	8
	.align		8
.nv.constant4:
        /*0000*/ 	.dword	_ZTVSt9basic_iosIcSt11char_traitsIcEE
	.align		8
        /*0008*/ 	.dword	_ZTTSo
	.align		8
        /*0010*/ 	.dword	_ZTVSt15basic_streambufIcSt11char_traitsIcEE
	.align		8
        /*0018*/ 	.dword	_ZTVNSt7__cxx1115basic_stringbufIcSt11char_traitsIcESaIcEEE
	.align		8
        /*0020*/ 	.dword	_ZTTNSt7__cxx1119basic_ostringstreamIcSt11char_traitsIcESaIcEEE
	.align		8
        /*0028*/ 	.dword	_ZTVN10__cxxabiv117__class_type_infoE
	.align		8
        /*0030*/ 	.dword	_ZTVN10__cxxabiv120__si_class_type_infoE
	.align		8
        /*0038*/ 	.dword	_ZTVN3c105ErrorE


//--------------------- .text._ZN2at6native28RoiPooling2d_backward_kernelIfEEviPKT_PKiiS2_iiiiiPS2_S4_ --------------------------
	.section	.text._ZN2at6native28RoiPooling2d_backward_kernelIfEEviPKT_PKiiS2_iiiiiPS2_S4_,"ax",@progbits
	.align	128
        .global         _ZN2at6native28RoiPooling2d_backward_kernelIfEEviPKT_PKiiS2_iiiiiPS2_S4_
        .type           _ZN2at6native28RoiPooling2d_backward_kernelIfEEviPKT_PKiiS2_iiiiiPS2_S4_,@function
        .size           _ZN2at6native28RoiPooling2d_backward_kernelIfEEviPKT_PKiiS2_iiiiiPS2_S4_,(.L_x_30 - _ZN2at6native28RoiPooling2d_backward_kernelIfEEviPKT_PKiiS2_iiiiiPS2_S4_)
        .other          _ZN2at6native28RoiPooling2d_backward_kernelIfEEviPKT_PKiiS2_iiiiiPS2_S4_,@"STO_CUDA_ENTRY STV_DEFAULT"
_ZN2at6native28RoiPooling2d_backward_kernelIfEEviPKT_PKiiS2_iiiiiPS2_S4_:
.text._ZN2at6native28RoiPooling2d_backward_kernelIfEEviPKT_PKiiS2_iiiiiPS2_S4_:
[----:B------:R-:W-:Y:S01]  /*0000*/  LDC R1, c[0x0][0x37c] ;  /* 0x0000df00ff017b82 */ /* 0x000fe20000000800 */
[----:B------:R-:W0:Y:S01]  /*0010*/  S2R R10, SR_CTAID.X ;  /* 0x00000000000a7919 */ /* 0x000e220000002500 */
[----:B------:R-:W0:Y:S01]  /*0020*/  LDCU UR5, c[0x0][0x360] ;  /* 0x00006c00ff0577ac */ /* 0x000e220008000800 */
[----:B------:R-:W0:Y:S01]  /*0030*/  S2R R3, SR_TID.X ;  /* 0x0000000000037919 */ /* 0x000e220000002100 */
[----:B------:R-:W1:Y:S01]  /*0040*/  LDCU UR4, c[0x0][0x380] ;  /* 0x00007000ff0477ac */ /* 0x000e620008000800 */
[----:B0-----:R-:W-:-:S05]  /*0050*/  IMAD R10, R10, UR5, R3 ;  /* 0x000000050a0a7c24 */ /* 0x001fca000f8e0203 */
[----:B-1----:R-:W-:-:S13]  /*0060*/  ISETP.GE.AND P0, PT, R10, UR4, PT ;  /* 0x000000040a007c0c */ /* 0x002fda000bf06270 */
[----:B------:R-:W-:Y:S05]  /*0070*/  @P0 EXIT ;  /* 0x000000000000094d */ /* 0x000fea0003800000 */
[----:B------:R-:W0:Y:S01]  /*0080*/  LDC R6, c[0x0][0x3b0] ;  /* 0x0000ec00ff067b82 */ /* 0x000e220000000800 */
[----:B------:R-:W1:Y:S01]  /*0090*/  LDCU.64 UR8, c[0x0][0x3a8] ;  /* 0x00007500ff0877ac */ /* 0x000e620008000a00 */
[----:B------:R-:W2:Y:S06]  /*00a0*/  LDCU UR4, c[0x0][0x3a4] ;  /* 0x00007480ff0477ac */ /* 0x000eac0008000800 */
[----:B------:R-:W3:Y:S01]  /*00b0*/  LDC R0, c[0x0][0x3b0] ;  /* 0x0000ec00ff007b82 */ /* 0x000ee20000000800 */
[----:B------:R-:W4:Y:S01]  /*00c0*/  LDCU UR6, c[0x0][0x370] ;  /* 0x00006e00ff0677ac */ /* 0x000f220008000800 */
[----:B------:R-:W0:Y:S06]  /*00d0*/  LDCU.64 UR10, c[0x0][0x358] ;  /* 0x00006b00ff0a77ac */ /* 0x000e2c0008000a00 */
[----:B------:R-:W3:Y:S01]  /*00e0*/  LDC R4, c[0x0][0x3ac] ;  /* 0x0000eb00ff047b82 */ /* 0x000ee20000000800 */
[----:B------:R-:W0:Y:S01]  /*00f0*/  LDCU UR7, c[0x0][0x380] ;  /* 0x00007000ff0777ac */ /* 0x000e220008000800 */
[----:B------:R-:W0:Y:S02]  /*0100*/  LDCU.64 UR12, c[0x0][0x390] ;  /* 0x00007200ff0c77ac */ /* 0x000e240008000a00 */
[----:B0-----:R-:W-:-:S04]  /*0110*/  IABS R7, R6 ;  /* 0x0000000600077213 */ /* 0x001fc80000000000 */
[----:B------:R-:W0:Y:S01]  /*0120*/  LDC R5, c[0x0][0x3a0] ;  /* 0x0000e800ff057b82 */ /* 0x000e220000000800 */
[----:B-1----:R-:W-:Y:S01]  /*0130*/  IMAD R6, R6, UR9, RZ ;  /* 0x0000000906067c24 */ /* 0x002fe2000f8e02ff */
[----:B------:R-:W1:Y:S01]  /*0140*/  LDCU.64 UR14, c[0x0][0x3b8] ;  /* 0x00007700ff0e77ac */ /* 0x000e620008000a00 */
[----:B------:R-:W5:Y:S01]  /*0150*/  I2F.RP R2, R7 ;  /* 0x0000000700027306 */ /* 0x000f620000209400 */
[----:B------:R-:W0:Y:S01]  /*0160*/  LDCU.64 UR16, c[0x0][0x388] ;  /* 0x00007100ff1077ac */ /* 0x000e220008000a00 */
[----:B--2---:R-:W-:Y:S02]  /*0170*/  UIMAD UR4, UR8, UR4, URZ ;  /* 0x00000004080472a4 */ /* 0x004fe4000f8e02ff */
[----:B----4-:R-:W-:-:S04]  /*0180*/  UIMAD UR5, UR5, UR6, URZ ;  /* 0x00000006050572a4 */ /* 0x010fc8000f8e02ff */
[----:B-----5:R-:W2:Y:S02]  /*0190*/  MUFU.RCP R2, R2 ;  /* 0x0000000200027308 */ /* 0x020ea40000001000 */
[----:B--2---:R-:W-:Y:S02]  /*01a0*/  VIADD R8, R2, 0xffffffe ;  /* 0x0ffffffe02087836 */ /* 0x004fe40000000000 */
[----:B------:R-:W2:Y:S04]  /*01b0*/  LDC.64 R2, c[0x0][0x3c0] ;  /* 0x0000f000ff027b82 */ /* 0x000ea80000000a00 */
[----:B------:R-:W4:Y:S02]  /*01c0*/  F2I.FTZ.U32.TRUNC.NTZ R9, R8 ;  /* 0x0000000800097305 */ /* 0x000f24000021f000 */
[----:B----4-:R-:W-:-:S04]  /*01d0*/  IMAD.MOV R8, RZ, RZ, -R9 ;  /* 0x000000ffff087224 */ /* 0x010fc800078e0a09 */
[----:B------:R-:W-:Y:S02]  /*01e0*/  IMAD R11, R8, R7, RZ ;  /* 0x00000007080b7224 */ /* 0x000fe400078e02ff */
[----:B------:R-:W-:-:S04]  /*01f0*/  IMAD.MOV.U32 R8, RZ, RZ, RZ ;  /* 0x000000ffff087224 */ /* 0x000fc800078e00ff */
[----:B------:R-:W-:-:S04]  /*0200*/  IMAD.HI.U32 R8, R9, R11, R8 ;  /* 0x0000000b09087227 */ /* 0x000fc800078e0008 */
[----:B01-3--:R-:W-:-:S07]  /*0210*/  IMAD.MOV.U32 R9, RZ, RZ, R10 ;  /* 0x000000ffff097224 */ /* 0x00bfce00078e000a */
.L_x_2:
[----:B------:R-:W-:Y:S02]  /*0220*/  IABS R11, R9 ;  /* 0x00000009000b7213 */ /* 0x000fe40000000000 */
[----:B------:R-:W-:Y:S02]  /*0230*/  IABS R15, R4 ;  /* 0x00000004000f7213 */ /* 0x000fe40000000000 */
[----:B------:R-:W-:Y:S01]  /*0240*/  IABS R12, R0 ;  /* 0x00000000000c7213 */ /* 0x000fe20000000000 */
[----:B------:R-:W-:Y:S01]  /*0250*/  IMAD.HI.U32 R10, R8, R11, RZ ;  /* 0x0000000b080a7227 */ /* 0x000fe200078e00ff */
[----:B------:R-:W0:Y:S01]  /*0260*/  I2F.RP R13, R15 ;  /* 0x0000000f000d7306 */ /* 0x000e220000209400 */
[----:B------:R-:W-:Y:S02]  /*0270*/  LOP3.LUT R19, RZ, R5, RZ, 0x33, !PT ;  /* 0x00000005ff137212 */ /* 0x000fe400078e33ff */
[----:B------:R-:W-:Y:S02]  /*0280*/  IMAD.MOV.U32 R8, RZ, RZ, R12 ;  /* 0x000000ffff087224 */ /* 0x000fe400078e000c */
[----:B------:R-:W-:-:S04]  /*0290*/  IMAD.MOV R12, RZ, RZ, -R10 ;  /* 0x000000ffff0c7224 */ /* 0x000fc800078e0a0a */
[----:B------:R-:W-:-:S05]  /*02a0*/  IMAD R12, R8, R12, R11 ;  /* 0x0000000c080c7224 */ /* 0x000fca00078e020b */
[----:B------:R-:W-:Y:S01]  /*02b0*/  ISETP.GT.U32.AND P1, PT, R7, R12, PT ;  /* 0x0000000c0700720c */ /* 0x000fe20003f24070 */
[----:B0-----:R-:W0:-:S12]  /*02c0*/  MUFU.RCP R13, R13 ;  /* 0x0000000d000d7308 */ /* 0x001e180000001000 */
[----:B------:R-:W-:Y:S01]  /*02d0*/  @!P1 IADD3 R12, PT, PT, R12, -R8, RZ ;  /* 0x800000080c0c9210 */ /* 0x000fe20007ffe0ff */
[----:B------:R-:W-:-:S03]  /*02e0*/  @!P1 VIADD R10, R10, 0x1 ;  /* 0x000000010a0a9836 */ /* 0x000fc60000000000 */
[----:B------:R-:W-:Y:S01]  /*02f0*/  ISETP.GE.U32.AND P0, PT, R12, R7, PT ;  /* 0x000000070c00720c */ /* 0x000fe20003f06070 */
[----:B0-----:R-:W-:Y:S01]  /*0300*/  VIADD R11, R13, 0xffffffe ;  /* 0x0ffffffe0d0b7836 */ /* 0x001fe20000000000 */
[-C--:B------:R-:W-:Y:S02]  /*0310*/  LOP3.LUT R7, R9, R0.reuse, RZ, 0x3c, !PT ;  /* 0x0000000009077212 */ /* 0x080fe400078e3cff */
[----:B------:R-:W-:Y:S02]  /*0320*/  LOP3.LUT R13, RZ, R0, RZ, 0x33, !PT ;  /* 0x00000000ff0d7212 */ /* 0x000fe400078e33ff */
[----:B------:R-:W-:Y:S01]  /*0330*/  ISETP.GE.AND P2, PT, R7, RZ, PT ;  /* 0x000000ff0700720c */ /* 0x000fe20003f46270 */
[----:B------:R-:W0:Y:S06]  /*0340*/  F2I.FTZ.U32.TRUNC.NTZ R11, R11 ;  /* 0x0000000b000b7305 */ /* 0x000e2c000021f000 */
[----:B------:R-:W-:Y:S01]  /*0350*/  @P0 VIADD R10, R10, 0x1 ;  /* 0x000000010a0a0836 */ /* 0x000fe20000000000 */
[----:B------:R-:W-:-:S05]  /*0360*/  ISETP.NE.AND P0, PT, R0, RZ, PT ;  /* 0x000000ff0000720c */ /* 0x000fca0003f05270 */
[----:B------:R-:W-:Y:S02]  /*0370*/  @!P2 IMAD.MOV R10, RZ, RZ, -R10 ;  /* 0x000000ffff0aa224 */ /* 0x000fe400078e0a0a */
[----:B0-----:R-:W-:-:S03]  /*0380*/  IMAD.MOV R14, RZ, RZ, -R11 ;  /* 0x000000ffff0e7224 */ /* 0x001fc600078e0a0b */
[----:B------:R-:W-:Y:S02]  /*0390*/  SEL R7, R13, R10, !P0 ;  /* 0x0000000a0d077207 */ /* 0x000fe40004000000 */
[----:B------:R-:W-:Y:S01]  /*03a0*/  IABS R10, R5 ;  /* 0x00000005000a7213 */ /* 0x000fe20000000000 */
[----:B------:R-:W-:Y:S01]  /*03b0*/  IMAD R17, R14, R15, RZ ;  /* 0x0000000f0e117224 */ /* 0x000fe200078e02ff */
[----:B------:R-:W-:Y:S02]  /*03c0*/  IABS R16, R7 ;  /* 0x0000000700107213 */ /* 0x000fe40000000000 */
[----:B------:R-:W-:Y:S01]  /*03d0*/  MOV R14, R10 ;  /* 0x0000000a000e7202 */ /* 0x000fe20000000f00 */
[----:B------:R-:W-:Y:S01]  /*03e0*/  IMAD.MOV.U32 R10, RZ, RZ, RZ ;  /* 0x000000ffff0a7224 */ /* 0x000fe200078e00ff */
[----:B------:R-:W-:-:S03]  /*03f0*/  LOP3.LUT R7, R7, R4, RZ, 0x3c, !PT ;  /* 0x0000000407077212 */ /* 0x000fc600078e3cff */
[----:B------:R-:W-:Y:S01]  /*0400*/  IMAD.HI.U32 R10, R11, R17, R10 ;  /* 0x000000110b0a7227 */ /* 0x000fe200078e000a */
[----:B------:R-:W-:Y:S01]  /*0410*/  ISETP.GE.AND P3, PT, R7, RZ, PT ;  /* 0x000000ff0700720c */ /* 0x000fe20003f66270 */
[----:B------:R-:W0:Y:S04]  /*0420*/  I2F.RP R17, R14 ;  /* 0x0000000e00117306 */ /* 0x000e280000209400 */
[----:B------:R-:W-:-:S04]  /*0430*/  IMAD.HI.U32 R10, R10, R16, RZ ;  /* 0x000000100a0a7227 */ /* 0x000fc800078e00ff */
[----:B------:R-:W-:-:S04]  /*0440*/  IMAD.MOV R11, RZ, RZ, -R10 ;  /* 0x000000ffff0b7224 */ /* 0x000fc800078e0a0a */
[C---:B------:R-:W-:Y:S01]  /*0450*/  IMAD R16, R15.reuse, R11, R16 ;  /* 0x0000000b0f107224 */ /* 0x040fe200078e0210 */
[----:B0-----:R-:W0:Y:S04]  /*0460*/  MUFU.RCP R17, R17 ;  /* 0x0000001100117308 */ /* 0x001e280000001000 */
[----:B------:R-:W-:-:S13]  /*0470*/  ISETP.GT.U32.AND P2, PT, R15, R16, PT ;  /* 0x000000100f00720c */ /* 0x000fda0003f44070 */
[----:B------:R-:W-:Y:S02]  /*0480*/  @!P2 IMAD.IADD R16, R16, 0x1, -R15 ;  /* 0x000000011010a824 */ /* 0x000fe400078e0a0f */
[----:B0-----:R-:W-:Y:S02]  /*0490*/  VIADD R11, R17, 0xffffffe ;  /* 0x0ffffffe110b7836 */ /* 0x001fe40000000000 */
[----:B------:R-:W-:Y:S01]  /*04a0*/  @!P2 VIADD R10, R10, 0x1 ;  /* 0x000000010a0aa836 */ /* 0x000fe20000000000 */
[----:B------:R-:W-:Y:S02]  /*04b0*/  ISETP.GE.U32.AND P1, PT, R16, R15, PT ;  /* 0x0000000f1000720c */ /* 0x000fe40003f26070 */
[----:B------:R-:W-:Y:S01]  /*04c0*/  ISETP.NE.AND P2, PT, R4, RZ, PT ;  /* 0x000000ff0400720c */ /* 0x000fe20003f45270 */
[----:B------:R-:W0:Y:S10]  /*04d0*/  F2I.FTZ.U32.TRUNC.NTZ R11, R11 ;  /* 0x0000000b000b7305 */ /* 0x000e34000021f000 */
[----:B------:R-:W-:-:S05]  /*04e0*/  @P1 IADD3 R10, PT, PT, R10, 0x1, RZ ;  /* 0x000000010a0a1810 */ /* 0x000fca0007ffe0ff */
[----:B------:R-:W-:Y:S02]  /*04f0*/  IMAD.MOV.U32 R15, RZ, RZ, R10 ;  /* 0x000000ffff0f7224 */ /* 0x000fe400078e000a */
[----:B0-----:R-:W-:Y:S02]  /*0500*/  IMAD.MOV R7, RZ, RZ, -R11 ;  /* 0x000000ffff077224 */ /* 0x001fe400078e0a0b */
[----:B------:R-:W-:Y:S01]  /*0510*/  @!P3 IMAD.MOV R15, RZ, RZ, -R15 ;  /* 0x000000ffff0fb224 */ /* 0x000fe200078e0a0f */
[----:B------:R-:W-:Y:S01]  /*0520*/  @!P2 LOP3.LUT R15, RZ, R4, RZ, 0x33, !PT ;  /* 0x00000004ff0fa212 */ /* 0x000fe200078e33ff */
[----:B------:R-:W-:Y:S02]  /*0530*/  IMAD R7, R7, R14, RZ ;  /* 0x0000000e07077224 */ /* 0x000fe400078e02ff */
[----:B------:R-:W-:Y:S01]  /*0540*/  IMAD.MOV.U32 R10, RZ, RZ, RZ ;  /* 0x000000ffff0a7224 */ /* 0x000fe200078e00ff */
[----:B------:R-:W-:-:S03]  /*0550*/  IABS R17, R15 ;  /* 0x0000000f00117213 */ /* 0x000fc60000000000 */
[----:B------:R-:W-:-:S06]  /*0560*/  IMAD.HI.U32 R10, R11, R7, R10 ;  /* 0x000000070b0a7227 */ /* 0x000fcc00078e000a */
[----:B------:R-:W-:-:S04]  /*0570*/  IMAD.HI.U32 R10, R10, R17, RZ ;  /* 0x000000110a0a7227 */ /* 0x000fc800078e00ff */
[----:B------:R-:W-:-:S04]  /*0580*/  IMAD.MOV R7, RZ, RZ, -R10 ;  /* 0x000000ffff077224 */ /* 0x000fc800078e0a0a */
[----:B------:R-:W-:Y:S01]  /*0590*/  IMAD R17, R14, R7, R17 ;  /* 0x000000070e117224 */ /* 0x000fe200078e0211 */
[----:B------:R-:W-:-:S04]  /*05a0*/  LOP3.LUT R7, R15, R5, RZ, 0x3c, !PT ;  /* 0x000000050f077212 */ /* 0x000fc800078e3cff */
[----:B------:R-:W-:Y:S02]  /*05b0*/  ISETP.GT.U32.AND P2, PT, R14, R17, PT ;  /* 0x000000110e00720c */ /* 0x000fe40003f44070 */
[----:B------:R-:W-:-:S11]  /*05c0*/  ISETP.GE.AND P3, PT, R7, RZ, PT ;  /* 0x000000ff0700720c */ /* 0x000fd60003f66270 */
[----:B------:R-:W-:Y:S01]  /*05d0*/  @!P2 IADD3 R17, PT, PT, R17, -R14, RZ ;  /* 0x8000000e1111a210 */ /* 0x000fe20007ffe0ff */
[----:B------:R-:W-:-:S03]  /*05e0*/  @!P2 VIADD R10, R10, 0x1 ;  /* 0x000000010a0aa836 */ /* 0x000fc60000000000 */
[----:B------:R-:W-:-:S13]  /*05f0*/  ISETP.GE.U32.AND P1, PT, R17, R14, PT ;  /* 0x0000000e1100720c */ /* 0x000fda0003f26070 */
[----:B------:R-:W-:Y:S01]  /*0600*/  @P1 VIADD R10, R10, 0x1 ;  /* 0x000000010a0a1836 */ /* 0x000fe20000000000 */
[----:B------:R-:W-:-:S03]  /*0610*/  ISETP.NE.AND P1, PT, R5, RZ, PT ;  /* 0x000000ff0500720c */ /* 0x000fc60003f25270 */
[----:B------:R-:W-:-:S05]  /*0620*/  @!P3 IMAD.MOV R10, RZ, RZ, -R10 ;  /* 0x000000ffff0ab224 */ /* 0x000fca00078e0a0a */
[----:B------:R-:W-:-:S05]  /*0630*/  SEL R10, R19, R10, !P1 ;  /* 0x0000000a130a7207 */ /* 0x000fca0004800000 */
[----:B------:R-:W-:-:S04]  /*0640*/  IMAD R11, R10, 0x5, RZ ;  /* 0x000000050a0b7824 */ /* 0x000fc800078e02ff */
[----:B--2---:R-:W-:-:S06]  /*0650*/  IMAD.WIDE R10, R11, 0x4, R2 ;  /* 0x000000040b0a7825 */ /* 0x004fcc00078e0202 */
[----:B------:R0:W2:Y:S01]  /*0660*/  LDG.E R10, desc[UR10][R10.64] ;  /* 0x0000000a0a0a7981 */ /* 0x0000a2000c1e1900 */
[----:B------:R-:W-:Y:S01]  /*0670*/  ISETP.GE.AND P3, PT, R15, RZ, PT ;  /* 0x000000ff0f00720c */ /* 0x000fe20003f66270 */
[----:B------:R-:W-:Y:S01]  /*0680*/  IMAD.MOV.U32 R7, RZ, RZ, R8 ;  /* 0x000000ffff077224 */ /* 0x000fe200078e0008 */
[-C--:B------:R-:W-:Y:S01]  /*0690*/  ISETP.GT.U32.AND P2, PT, R14, R17.reuse, PT ;  /* 0x000000110e00720c */ /* 0x080fe20003f44070 */
[----:B------:R-:W-:Y:S01]  /*06a0*/  IMAD.IADD R14, R17, 0x1, -R14 ;  /* 0x00000001110e7824 */ /* 0x000fe200078e0a0e */
[----:B------:R-:W-:Y:S02]  /*06b0*/  ISETP.GE.AND P5, PT, R9, RZ, PT ;  /* 0x000000ff0900720c */ /* 0x000fe40003fa6270 */
[----:B------:R-:W-:Y:S02]  /*06c0*/  IADD3 R21, PT, PT, R12, -R8, RZ ;  /* 0x800000080c157210 */ /* 0x000fe40007ffe0ff */
[----:B------:R-:W-:Y:S02]  /*06d0*/  ISETP.GT.U32.AND P4, PT, R7, R12, PT ;  /* 0x0000000c0700720c */ /* 0x000fe40003f84070 */
[----:B------:R-:W-:-:S02]  /*06e0*/  SEL R14, R14, R17, !P2 ;  /* 0x000000110e0e7207 */ /* 0x000fc40005000000 */
[----:B------:R-:W-:-:S03]  /*06f0*/  SEL R12, R21, R12, !P4 ;  /* 0x0000000c150c7207 */ /* 0x000fc60006000000 */
[----:B------:R-:W-:Y:S02]  /*0700*/  @!P3 IMAD.MOV R14, RZ, RZ, -R14 ;  /* 0x000000ffff0eb224 */ /* 0x000fe400078e0a0e */
[----:B------:R-:W-:-:S03]  /*0710*/  @!P5 IMAD.MOV R12, RZ, RZ, -R12 ;  /* 0x000000ffff0cd224 */ /* 0x000fc600078e0a0c */
[----:B0-----:R-:W-:Y:S02]  /*0720*/  SEL R11, R19, R14, !P1 ;  /* 0x0000000e130b7207 */ /* 0x001fe40004800000 */
[----:B------:R-:W-:-:S05]  /*0730*/  SEL R12, R13, R12, !P0 ;  /* 0x0000000c0d0c7207 */ /* 0x000fca0004000000 */
[----:B------:R-:W-:Y:S01]  /*0740*/  IMAD R12, R15, R0, R12 ;  /* 0x000000000f0c7224 */ /* 0x000fe200078e020c */
[----:B--2---:R-:W0:Y:S02]  /*0750*/  F2I.TRUNC.NTZ R16, R10 ;  /* 0x0000000a00107305 */ /* 0x004e24000020f100 */
[----:B0-----:R-:W-:-:S04]  /*0760*/  IMAD R11, R16, R5, R11 ;  /* 0x00000005100b7224 */ /* 0x001fc800078e020b */
[----:B------:R-:W-:-:S05]  /*0770*/  IMAD R13, R6, R11, RZ ;  /* 0x0000000b060d7224 */ /* 0x000fca00078e02ff */
[----:B------:R-:W-:Y:S02]  /*0780*/  IADD3 R10, P0, PT, R13, R12, RZ ;  /* 0x0000000c0d0a7210 */ /* 0x000fe40007f1e0ff */
[----:B------:R-:W-:-:S03]  /*0790*/  SHF.R.S32.HI R15, RZ, 0x1f, R13 ;  /* 0x0000001fff0f7819 */ /* 0x000fc6000001140d */
[----:B------:R-:W-:Y:S01]  /*07a0*/  IMAD.SHL.U32 R14, R10, 0x4, RZ ;  /* 0x000000040a0e7824 */ /* 0x000fe200078e00ff */
[----:B------:R-:W-:-:S04]  /*07b0*/  LEA.HI.X.SX32 R13, R12, R15, 0x1, P0 ;  /* 0x0000000f0c0d7211 */ /* 0x000fc800000f0eff */
[----:B------:R-:W-:Y:S02]  /*07c0*/  SHF.L.U64.HI R10, R10, 0x2, R13 ;  /* 0x000000020a0a7819 */ /* 0x000fe4000001020d */
[----:B------:R-:W-:-:S04]  /*07d0*/  IADD3 R12, P0, PT, R14, UR12, RZ ;  /* 0x0000000c0e0c7c10 */ /* 0x000fc8000ff1e0ff */
[----:B------:R-:W-:-:S05]  /*07e0*/  IADD3.X R13, PT, PT, R10, UR13, RZ, P0, !PT ;  /* 0x0000000d0a0d7c10 */ /* 0x000fca00087fe4ff */
[----:B------:R-:W2:Y:S01]  /*07f0*/  LDG.E R15, desc[UR10][R12.64] ;  /* 0x0000000a0c0f7981 */ /* 0x000ea2000c1e1900 */
[----:B------:R-:W0:Y:S01]  /*0800*/  I2F.RP R16, R8 ;  /* 0x0000000800107306 */ /* 0x000e220000209400 */
[----:B------:R-:W-:Y:S01]  /*0810*/  IADD3 R9, PT, PT, R9, UR5, RZ ;  /* 0x0000000509097c10 */ /* 0x000fe2000fffe0ff */
[----:B------:R-:W-:Y:S03]  /*0820*/  BSSY.RECONVERGENT B0, `(.L_x_0) ;  /* 0x0000013000007945 */ /* 0x000fe60003800200 */
[----:B------:R-:W-:-:S03]  /*0830*/  ISETP.GE.AND P1, PT, R9, UR7, PT ;  /* 0x0000000709007c0c */ /* 0x000fc6000bf26270 */
[----:B0-----:R-:W0:Y:S02]  /*0840*/  MUFU.RCP R16, R16 ;  /* 0x0000001000107308 */ /* 0x001e240000001000 */
[----:B0-----:R-:W-:-:S06]  /*0850*/  VIADD R17, R16, 0xffffffe ;  /* 0x0ffffffe10117836 */ /* 0x001fcc0000000000 */
[----:B------:R-:W0:Y:S02]  /*0860*/  F2I.FTZ.U32.TRUNC.NTZ R17, R17 ;  /* 0x0000001100117305 */ /* 0x000e24000021f000 */
[----:B0-----:R-:W-:-:S04]  /*0870*/  IMAD.MOV R19, RZ, RZ, -R17 ;  /* 0x000000ffff137224 */ /* 0x001fc800078e0a11 */
[----:B------:R-:W-:Y:S01]  /*0880*/  IMAD R18, R19, R8, RZ ;  /* 0x0000000813127224 */ /* 0x000fe200078e02ff */
[----:B--2---:R-:W-:-:S13]  /*0890*/  ISETP.NE.AND P0, PT, R15, -0x1, PT ;  /* 0xffffffff0f00780c */ /* 0x004fda0003f05270 */
[----:B------:R-:W-:Y:S05]  /*08a0*/  @!P0 BRA `(.L_x_1) ;  /* 0x0000000000288947 */ /* 0x000fea0003800000 */
[----:B------:R-:W-:-:S04]  /*08b0*/  IADD3 R12, P0, PT, R14, UR16, RZ ;  /* 0x000000100e0c7c10 */ /* 0x000fc8000ff1e0ff */
[----:B------:R-:W-:-:S06]  /*08c0*/  IADD3.X R13, PT, PT, R10, UR17, RZ, P0, !PT ;  /* 0x000000110a0d7c10 */ /* 0x000fcc00087fe4ff */
[----:B------:R-:W2:Y:S01]  /*08d0*/  LDG.E R13, desc[UR10][R12.64] ;  /* 0x0000000a0c0d7981 */ /* 0x000ea2000c1e1900 */
[----:B------:R-:W-:-:S05]  /*08e0*/  IMAD R11, R11, UR4, RZ ;  /* 0x000000040b0b7c24 */ /* 0x000fca000f8e02ff */
[----:B------:R-:W-:Y:S02]  /*08f0*/  SHF.R.S32.HI R8, RZ, 0x1f, R11 ;  /* 0x0000001fff087819 */ /* 0x000fe4000001140b */
[----:B------:R-:W-:-:S04]  /*0900*/  IADD3 R11, P0, PT, R15, R11, RZ ;  /* 0x0000000b0f0b7210 */ /* 0x000fc80007f1e0ff */
[----:B------:R-:W-:Y:S02]  /*0910*/  LEA.HI.X.SX32 R8, R15, R8, 0x1, P0 ;  /* 0x000000080f087211 */ /* 0x000fe400000f0eff */
[----:B------:R-:W-:-:S04]  /*0920*/  LEA R10, P0, R11, UR14, 0x2 ;  /* 0x0000000e0b0a7c11 */ /* 0x000fc8000f8010ff */
[----:B------:R-:W-:-:S05]  /*0930*/  LEA.HI.X R11, R11, UR15, R8, 0x2, P0 ;  /* 0x0000000f0b0b7c11 */ /* 0x000fca00080f1408 */
[----:B--2---:R0:W-:Y:S04]  /*0940*/  REDG.E.ADD.F32.FTZ.RN.STRONG.GPU desc[UR10][R10.64], R13 ;  /* 0x0000000d0a0079a6 */ /* 0x0041e8000c12f30a */
.L_x_1:
[----:B------:R-:W-:Y:S05]  /*0950*/  BSYNC.RECONVERGENT B0 ;  /* 0x0000000000007941 */ /* 0x000fea0003800200 */
.L_x_0:
[----:B0-----:R-:W-:Y:S02]  /*0960*/  IMAD.MOV.U32 R10, RZ, RZ, RZ ;  /* 0x000000ffff0a7224 */ /* 0x001fe400078e00ff */
[----:B------:R-:W-:Y:S02]  /*0970*/  IMAD.MOV.U32 R11, RZ, RZ, R17 ;  /* 0x000000ffff0b7224 */ /* 0x000fe400078e0011 */
[----:B------:R-:W-:Y:S01]  /*0980*/  IMAD.HI.U32 R8, R17, R18, R10 ;  /* 0x0000001211087227 */ /* 0x000fe200078e000a */
[----:B------:R-:W-:Y:S06]  /*0990*/  @!P1 BRA `(.L_x_2) ;  /* 0xfffffff800209947 */ /* 0x000fec000383ffff */
[----:B------:R-:W-:Y:S05]  /*09a0*/  EXIT ;  /* 0x000000000000794d */ /* 0x000fea0003800000 */
.L_x_3:
[----:B------:R-:W-:-:S00]  /*09b0*/  BRA `(.L_x_3) ;  /* 0xfffffffc00fc7947 */ /* 0x000fc0000383ffff */
[----:B------:R-:W-:-:S00]  /*09c0*/  NOP ;  /* 0x0000000000007918 */ /* 0x000fc00000000000 */
        /* <DEDUP_REMOVED lines=11> */
.L_x_30:


//--------------------- .text._ZN2at6native27RoiPooling2d_forward_kernelIfEEviPKT_S4_S2_iiiiiPS2_Pi --------------------------
	.section	.text._ZN2at6native27RoiPooling2d_forward_kernelIfEEviPKT_S4_S2_iiiiiPS2_Pi,"ax",@progbits
	.align	128
        .global         _ZN2at6native27RoiPooling2d_forward_kernelIfEEviPKT_S4_S2_iiiiiPS2_Pi
        .type           _ZN2at6native27RoiPooling2d_forward_kernelIfEEviPKT_S4_S2_iiiiiPS2_Pi,@function
        .size           _ZN2at6native27RoiPooling2d_forward_kernelIfEEviPKT_S4_S2_iiiiiPS2_Pi,(.L_x_29 - _ZN2at6native27RoiPooling2d_forward_kernelIfEEviPKT_S4_S2_iiiiiPS2_Pi)
        .other          _ZN2at6native27RoiPooling2d_forward_kernelIfEEviPKT_S4_S2_iiiiiPS2_Pi,@"STO_CUDA_ENTRY STV_DEFAULT"
_ZN2at6native27RoiPooling2d_forward_kernelIfEEviPKT_S4_S2_iiiiiPS2_Pi:
.text._ZN2at6native27RoiPooling2d_forward_kernelIfEEviPKT_S4_S2_iiiiiPS2_Pi:
[----:B------:R-:W-:Y:S01]  /*0000*/  LDC R1, c[0x0][0x37c] ;  /* 0x0000df00ff017b82 */ /* 0x000fe20000000800 */
[----:B------:R-:W0:Y:S07]  /*0010*/  S2R R11, SR_TID.X ;  /* 0x00000000000b7919 */ /* 0x000e2e0000002100 */
[----:B------:R-:W0:Y:S01]  /*0020*/  S2UR UR4, SR_CTAID.X ;  /* 0x00000000000479c3 */ /* 0x000e220000002500 */
[----:B------:R-:W1:Y:S07]  /*0030*/  LDCU UR5, c[0x0][0x380] ;  /* 0x00007000ff0577ac */ /* 0x000e6e0008000800 */
[----:B------:R-:W0:Y:S02]  /*0040*/  LDC R2, c[0x0][0x360] ;  /* 0x0000d800ff027b82 */ /* 0x000e240000000800 */
[----:B0-----:R-:W-:-:S05]  /*0050*/  IMAD R11, R2, UR4, R11 ;  /* 0x00000004020b7c24 */ /* 0x001fca000f8e020b */
[----:B-1----:R-:W-:-:S13]  /*0060*/  ISETP.GE.AND P0, PT, R11, UR5, PT ;  /* 0x000000050b007c0c */ /* 0x002fda000bf06270 */
[----:B------:R-:W-:Y:S05]  /*0070*/  @P0 EXIT ;  /* 0x000000000000094d */ /* 0x000fea0003800000 */
[----:B------:R-:W0:Y:S01]  /*0080*/  LDCU.128 UR8, c[0x0][0x3a0] ;  /* 0x00007400ff0877ac */ /* 0x000e220008000c00 */
[----:B------:R-:W1:Y:S01]  /*0090*/  LDCU.64 UR6, c[0x0][0x358] ;  /* 0x00006b00ff0677ac */ /* 0x000e620008000a00 */
[----:B0-----:R-:W-:Y:S02]  /*00a0*/  I2FP.F32.S32 R7, UR10 ;  /* 0x0000000a00077c45 */ /* 0x001fe40008201400 */
[----:B------:R-:W-:Y:S02]  /*00b0*/  I2FP.F32.S32 R9, UR11 ;  /* 0x0000000b00097c45 */ /* 0x000fe40008201400 */
[----:B------:R-:W-:Y:S02]  /*00c0*/  I2FP.F32.S32 R6, UR8 ;  /* 0x0000000800067c45 */ /* 0x000fe40008201400 */
[----:B-1----:R-:W-:-:S07]  /*00d0*/  I2FP.F32.S32 R8, UR9 ;  /* 0x0000000900087c45 */ /* 0x002fce0008201400 */
.L_x_16:
[----:B------:R-:W0:Y:S01]  /*00e0*/  LDC R4, c[0x0][0x3ac] ;  /* 0x0000eb00ff047b82 */ /* 0x000e220000000800 */
[----:B------:R-:W-:Y:S01]  /*00f0*/  IABS R14, R11 ;  /* 0x0000000b000e7213 */ /* 0x000fe20000000000 */
[----:B------:R-:W1:Y:S06]  /*0100*/  LDCU UR4, c[0x0][0x398] ;  /* 0x00007300ff0477ac */ /* 0x000e6c0008000800 */
[----:B------:R-:W2:Y:S01]  /*0110*/  LDC R3, c[0x0][0x3a8] ;  /* 0x0000ea00ff037b82 */ /* 0x000ea20000000800 */
[----:B0-----:R-:W-:-:S04]  /*0120*/  IABS R10, R4 ;  /* 0x00000004000a7213 */ /* 0x001fc80000000000 */
[----:B------:R-:W0:Y:S08]  /*0130*/  I2F.RP R0, R10 ;  /* 0x0000000a00007306 */ /* 0x000e300000209400 */
[----:B0-----:R-:W0:Y:S02]  /*0140*/  MUFU.RCP R0, R0 ;  /* 0x0000000000007308 */ /* 0x001e240000001000 */
[----:B0-----:R-:W-:Y:S01]  /*0150*/  VIADD R12, R0, 0xffffffe ;  /* 0x0ffffffe000c7836 */ /* 0x001fe20000000000 */
[----:B--2---:R-:W-:-:S05]  /*0160*/  IABS R0, R3 ;  /* 0x0000000300007213 */ /* 0x004fca0000000000 */
[----:B------:R0:W2:Y:S02]  /*0170*/  F2I.FTZ.U32.TRUNC.NTZ R13, R12 ;  /* 0x0000000c000d7305 */ /* 0x0000a4000021f000 */
[----:B0-----:R-:W-:Y:S02]  /*0180*/  IMAD.MOV.U32 R12, RZ, RZ, RZ ;  /* 0x000000ffff0c7224 */ /* 0x001fe400078e00ff */
[----:B--2---:R-:W-:-:S04]  /*0190*/  IMAD.MOV R5, RZ, RZ, -R13 ;  /* 0x000000ffff057224 */ /* 0x004fc800078e0a0d */
[----:B------:R-:W-:-:S04]  /*01a0*/  IMAD R5, R5, R10, RZ ;  /* 0x0000000a05057224 */ /* 0x000fc800078e02ff */
[----:B------:R-:W-:Y:S02]  /*01b0*/  IMAD.HI.U32 R13, R13, R5, R12 ;  /* 0x000000050d0d7227 */ /* 0x000fe400078e000c */
[----:B------:R-:W0:Y:S04]  /*01c0*/  I2F.RP R12, R0 ;  /* 0x00000000000c7306 */ /* 0x000e280000209400 */
[----:B------:R-:W-:Y:S02]  /*01d0*/  IMAD.HI.U32 R18, R13, R14, RZ ;  /* 0x0000000e0d127227 */ /* 0x000fe400078e00ff */
[----:B------:R-:W2:Y:S02]  /*01e0*/  LDC R13, c[0x0][0x39c] ;  /* 0x0000e700ff0d7b82 */ /* 0x000ea40000000800 */
[----:B------:R-:W-:-:S04]  /*01f0*/  IMAD.MOV R5, RZ, RZ, -R18 ;  /* 0x000000ffff057224 */ /* 0x000fc800078e0a12 */
[C---:B------:R-:W-:Y:S01]  /*0200*/  IMAD R5, R10.reuse, R5, R14 ;  /* 0x000000050a057224 */ /* 0x040fe200078e020e */
[----:B0-----:R-:W0:Y:S04]  /*0210*/  MUFU.RCP R12, R12 ;  /* 0x0000000c000c7308 */ /* 0x001e280000001000 */
[----:B------:R-:W-:-:S13]  /*0220*/  ISETP.GT.U32.AND P1, PT, R10, R5, PT ;  /* 0x000000050a00720c */ /* 0x000fda0003f24070 */
[----:B------:R-:W-:Y:S02]  /*0230*/  @!P1 IMAD.IADD R5, R5, 0x1, -R10 ;  /* 0x0000000105059824 */ /* 0x000fe400078e0a0a */
[----:B0-----:R-:W-:Y:S01]  /*0240*/  VIADD R14, R12, 0xffffffe ;  /* 0x0ffffffe0c0e7836 */ /* 0x001fe20000000000 */
[----:B--2---:R-:W-:Y:S01]  /*0250*/  IABS R12, R13 ;  /* 0x0000000d000c7213 */ /* 0x004fe20000000000 */
[----:B------:R-:W-:Y:S01]  /*0260*/  @!P1 VIADD R18, R18, 0x1 ;  /* 0x0000000112129836 */ /* 0x000fe20000000000 */
[----:B------:R-:W-:Y:S02]  /*0270*/  ISETP.GE.U32.AND P0, PT, R5, R10, PT ;  /* 0x0000000a0500720c */ /* 0x000fe40003f06070 */
[----:B------:R-:W-:Y:S01]  /*0280*/  LOP3.LUT R10, R11, R4, RZ, 0x3c, !PT ;  /* 0x000000040b0a7212 */ /* 0x000fe200078e3cff */
[----:B------:R-:W0:Y:S01]  /*0290*/  F2I.FTZ.U32.TRUNC.NTZ R5, R14 ;  /* 0x0000000e00057305 */ /* 0x000e22000021f000 */
[----:B------:R-:W-:Y:S02]  /*02a0*/  ISETP.NE.AND P1, PT, R4, RZ, PT ;  /* 0x000000ff0400720c */ /* 0x000fe40003f25270 */
[----:B------:R-:W-:-:S05]  /*02b0*/  ISETP.GE.AND P2, PT, R10, RZ, PT ;  /* 0x000000ff0a00720c */ /* 0x000fca0003f46270 */
[----:B------:R-:W2:Y:S02]  /*02c0*/  I2F.RP R14, R12 ;  /* 0x0000000c000e7306 */ /* 0x000ea40000209400 */
[----:B------:R-:W-:Y:S02]  /*02d0*/  @P0 VIADD R18, R18, 0x1 ;  /* 0x0000000112120836 */ /* 0x000fe40000000000 */
[----:B0-----:R-:W-:-:S04]  /*02e0*/  IMAD.MOV R15, RZ, RZ, -R5 ;  /* 0x000000ffff0f7224 */ /* 0x001fc800078e0a05 */
[----:B------:R-:W-:Y:S01]  /*02f0*/  @!P2 IMAD.MOV R18, RZ, RZ, -R18 ;  /* 0x000000ffff12a224 */ /* 0x000fe200078e0a12 */
[----:B------:R-:W-:Y:S01]  /*0300*/  @!P1 LOP3.LUT R18, RZ, R4, RZ, 0x33, !PT ;  /* 0x00000004ff129212 */ /* 0x000fe200078e33ff */
[----:B------:R-:W-:Y:S02]  /*0310*/  IMAD R15, R15, R0, RZ ;  /* 0x000000000f0f7224 */ /* 0x000fe400078e02ff */
[----:B------:R-:W-:Y:S01]  /*0320*/  IMAD.MOV.U32 R4, RZ, RZ, RZ ;  /* 0x000000ffff047224 */ /* 0x000fe200078e00ff */
[----:B------:R-:W-:Y:S01]  /*0330*/  IABS R19, R18 ;  /* 0x0000001200137213 */ /* 0x000fe20000000000 */
[----:B--2---:R-:W0:Y:S01]  /*0340*/  MUFU.RCP R14, R14 ;  /* 0x0000000e000e7308 */ /* 0x004e220000001000 */
[----:B------:R-:W-:Y:S01]  /*0350*/  LOP3.LUT R10, R18, R3, RZ, 0x3c, !PT ;  /* 0x00000003120a7212 */ /* 0x000fe200078e3cff */
[----:B------:R-:W-:-:S03]  /*0360*/  IMAD.HI.U32 R4, R5, R15, R4 ;  /* 0x0000000f05047227 */ /* 0x000fc600078e0004 */
[----:B------:R-:W-:-:S03]  /*0370*/  ISETP.GE.AND P2, PT, R10, RZ, PT ;  /* 0x000000ff0a00720c */ /* 0x000fc60003f46270 */
[----:B------:R-:W-:-:S04]  /*0380*/  IMAD.HI.U32 R4, R4, R19, RZ ;  /* 0x0000001304047227 */ /* 0x000fc800078e00ff */
[----:B------:R-:W-:-:S04]  /*0390*/  IMAD.MOV R5, RZ, RZ, -R4 ;  /* 0x000000ffff057224 */ /* 0x000fc800078e0a04 */
[----:B------:R-:W-:Y:S02]  /*03a0*/  IMAD R19, R0, R5, R19 ;  /* 0x0000000500137224 */ /* 0x000fe400078e0213 */
[----:B0-----:R-:W-:-:S03]  /*03b0*/  VIADD R5, R14, 0xffffffe ;  /* 0x0ffffffe0e057836 */ /* 0x001fc60000000000 */
[----:B------:R-:W-:-:S03]  /*03c0*/  ISETP.GT.U32.AND P1, PT, R0, R19, PT ;  /* 0x000000130000720c */ /* 0x000fc60003f24070 */
[----:B------:R-:W0:Y:S10]  /*03d0*/  F2I.FTZ.U32.TRUNC.NTZ R5, R5 ;  /* 0x0000000500057305 */ /* 0x000e34000021f000 */
[----:B------:R-:W-:-:S02]  /*03e0*/  @!P1 IMAD.IADD R19, R19, 0x1, -R0 ;  /* 0x0000000113139824 */ /* 0x000fc400078e0a00 */
[----:B------:R-:W-:-:S03]  /*03f0*/  @!P1 VIADD R4, R4, 0x1 ;  /* 0x0000000104049836 */ /* 0x000fc60000000000 */
[----:B------:R-:W-:Y:S01]  /*0400*/  ISETP.GE.U32.AND P0, PT, R19, R0, PT ;  /* 0x000000001300720c */ /* 0x000fe20003f06070 */
[----:B0-----:R-:W-:-:S04]  /*0410*/  IMAD.MOV R15, RZ, RZ, -R5 ;  /* 0x000000ffff0f7224 */ /* 0x001fc800078e0a05 */
[----:B------:R-:W-:-:S08]  /*0420*/  IMAD R15, R15, R12, RZ ;  /* 0x0000000c0f0f7224 */ /* 0x000fd000078e02ff */
[----:B------:R-:W-:Y:S01]  /*0430*/  @P0 VIADD R4, R4, 0x1 ;  /* 0x0000000104040836 */ /* 0x000fe20000000000 */
[----:B------:R-:W-:Y:S02]  /*0440*/  ISETP.NE.AND P0, PT, R3, RZ, PT ;  /* 0x000000ff0300720c */ /* 0x000fe40003f05270 */
[----:B------:R-:W-:Y:S01]  /*0450*/  LOP3.LUT R3, RZ, R3, RZ, 0x33, !PT ;  /* 0x00000003ff037212 */ /* 0x000fe200078e33ff */
[----:B------:R-:W-:-:S05]  /*0460*/  @!P2 IMAD.MOV R4, RZ, RZ, -R4 ;  /* 0x000000ffff04a224 */ /* 0x000fca00078e0a04 */
[----:B------:R-:W-:Y:S01]  /*0470*/  SEL R10, R3, R4, !P0 ;  /* 0x00000004030a7207 */ /* 0x000fe20004000000 */
[----:B------:R-:W-:-:S03]  /*0480*/  IMAD.MOV.U32 R4, RZ, RZ, RZ ;  /* 0x000000ffff047224 */ /* 0x000fc600078e00ff */
[----:B------:R-:W-:Y:S01]  /*0490*/  IABS R14, R10 ;  /* 0x0000000a000e7213 */ /* 0x000fe20000000000 */
[----:B------:R-:W-:-:S04]  /*04a0*/  IMAD.HI.U32 R4, R5, R15, R4 ;  /* 0x0000000f05047227 */ /* 0x000fc800078e0004 */
[----:B------:R-:W-:-:S04]  /*04b0*/  IMAD.MOV.U32 R5, RZ, RZ, R14 ;  /* 0x000000ffff057224 */ /* 0x000fc800078e000e */
[----:B------:R-:W-:-:S04]  /*04c0*/  IMAD.HI.U32 R14, R4, R5, RZ ;  /* 0x00000005040e7227 */ /* 0x000fc800078e00ff */
[----:B------:R-:W-:-:S04]  /*04d0*/  IMAD.MOV R4, RZ, RZ, -R14 ;  /* 0x000000ffff047224 */ /* 0x000fc800078e0a0e */
[----:B------:R-:W-:Y:S01]  /*04e0*/  IMAD R5, R12, R4, R5 ;  /* 0x000000040c057224 */ /* 0x000fe200078e0205 */
[----:B------:R-:W-:-:S04]  /*04f0*/  LOP3.LUT R4, R10, R13, RZ, 0x3c, !PT ;  /* 0x0000000d0a047212 */ /* 0x000fc800078e3cff */
[----:B------:R-:W-:Y:S02]  /*0500*/  ISETP.GT.U32.AND P2, PT, R12, R5, PT ;  /* 0x000000050c00720c */ /* 0x000fe40003f44070 */
[----:B------:R-:W-:-:S11]  /*0510*/  ISETP.GE.AND P3, PT, R4, RZ, PT ;  /* 0x000000ff0400720c */ /* 0x000fd60003f66270 */
[----:B------:R-:W-:Y:S02]  /*0520*/  @!P2 IMAD.IADD R5, R5, 0x1, -R12 ;  /* 0x000000010505a824 */ /* 0x000fe400078e0a0c */
[----:B------:R-:W-:Y:S01]  /*0530*/  @!P2 VIADD R14, R14, 0x1 ;  /* 0x000000010e0ea836 */ /* 0x000fe20000000000 */
[----:B------:R-:W-:Y:S02]  /*0540*/  ISETP.NE.AND P2, PT, R13, RZ, PT ;  /* 0x000000ff0d00720c */ /* 0x000fe40003f45270 */
[----:B------:R-:W-:Y:S02]  /*0550*/  ISETP.GE.U32.AND P1, PT, R5, R12, PT ;  /* 0x0000000c0500720c */ /* 0x000fe40003f26070 */
[----:B------:R-:W0:Y:S11]  /*0560*/  LDC.64 R4, c[0x0][0x390] ;  /* 0x0000e400ff047b82 */ /* 0x000e360000000a00 */
[----:B------:R-:W-:-:S04]  /*0570*/  @P1 VIADD R14, R14, 0x1 ;  /* 0x000000010e0e1836 */ /* 0x000fc80000000000 */
[----:B------:R-:W-:Y:S01]  /*0580*/  @!P3 IMAD.MOV R14, RZ, RZ, -R14 ;  /* 0x000000ffff0eb224 */ /* 0x000fe200078e0a0e */
[----:B------:R-:W-:-:S05]  /*0590*/  @!P2 LOP3.LUT R14, RZ, R13, RZ, 0x33, !PT ;  /* 0x0000000dff0ea212 */ /* 0x000fca00078e33ff */
[----:B------:R-:W-:-:S04]  /*05a0*/  IMAD R13, R14, 0x5, RZ ;  /* 0x000000050e0d7824 */ /* 0x000fc800078e02ff */
[----:B0-----:R-:W-:-:S05]  /*05b0*/  IMAD.WIDE R4, R13, 0x4, R4 ;  /* 0x000000040d047825 */ /* 0x001fca00078e0204 */
[----:B------:R-:W1:Y:S04]  /*05c0*/  LDG.E R13, desc[UR6][R4.64+0x8] ;  /* 0x00000806040d7981 */ /* 0x000e68000c1e1900 */
[----:B------:R-:W2:Y:S04]  /*05d0*/  LDG.E R12, desc[UR6][R4.64+0x4] ;  /* 0x00000406040c7981 */ /* 0x000ea8000c1e1900 */
[----:B------:R-:W3:Y:S04]  /*05e0*/  LDG.E R14, desc[UR6][R4.64+0x10] ;  /* 0x00001006040e7981 */ /* 0x000ee8000c1e1900 */
[----:B------:R-:W4:Y:S01]  /*05f0*/  LDG.E R21, desc[UR6][R4.64+0xc] ;  /* 0x00000c0604157981 */ /* 0x000f22000c1e1900 */
[----:B------:R-:W0:Y:S01]  /*0600*/  MUFU.RCP R20, R7 ;  /* 0x0000000700147308 */ /* 0x000e220000001000 */
[----:B------:R-:W-:-:S02]  /*0610*/  ISETP.GT.U32.AND P1, PT, R0, R19, PT ;  /* 0x000000130000720c */ /* 0x000fc40003f24070 */
[----:B------:R-:W-:Y:S01]  /*0620*/  ISETP.GE.AND P2, PT, R18, RZ, PT ;  /* 0x000000ff1200720c */ /* 0x000fe20003f46270 */
[----:B------:R-:W-:-:S05]  /*0630*/  IMAD.IADD R18, R19, 0x1, -R0 ;  /* 0x0000000113127824 */ /* 0x000fca00078e0a00 */
[----:B------:R-:W-:Y:S01]  /*0640*/  SEL R18, R18, R19, !P1 ;  /* 0x0000001312127207 */ /* 0x000fe20004800000 */
[----:B0-----:R-:W-:-:S04]  /*0650*/  FFMA R23, -R7, R20, 1 ;  /* 0x3f80000007177423 */ /* 0x001fc80000000114 */
[----:B------:R-:W-:Y:S02]  /*0660*/  FFMA R23, R20, R23, R20 ;  /* 0x0000001714177223 */ /* 0x000fe40000000014 */
[----:B------:R-:W-:Y:S01]  /*0670*/  @!P2 IMAD.MOV R18, RZ, RZ, -R18 ;  /* 0x000000ffff12a224 */ /* 0x000fe200078e0a12 */
[----:B------:R-:W-:Y:S01]  /*0680*/  BSSY.RECONVERGENT B0, `(.L_x_4) ;  /* 0x0000016000007945 */ /* 0x000fe20003800200 */
[----:B-1----:R-:W-:Y:S01]  /*0690*/  FMUL R17, R13, UR4 ;  /* 0x000000040d117c20 */ /* 0x002fe20008400000 */
[----:B--2---:R-:W-:Y:S01]  /*06a0*/  FMUL R12, R12, UR4 ;  /* 0x000000040c0c7c20 */ /* 0x004fe20008400000 */
[----:B---3--:R-:W-:-:S04]  /*06b0*/  FMUL R22, R14, UR4 ;  /* 0x000000040e167c20 */ /* 0x008fc80008400000 */
[----:B------:R-:W-:Y:S08]  /*06c0*/  F2I.S64 R16, R17 ;  /* 0x0000001100107311 */ /* 0x000ff00000201900 */
[----:B------:R-:W-:Y:S08]  /*06d0*/  F2I.S64 R14, R22 ;  /* 0x00000016000e7311 */ /* 0x000ff00000201900 */
[----:B------:R-:W0:Y:S01]  /*06e0*/  F2I.S64 R12, R12 ;  /* 0x0000000c000c7311 */ /* 0x000e220000201900 */
[----:B----4-:R-:W-:Y:S01]  /*06f0*/  FMUL R21, R21, UR4 ;  /* 0x0000000415157c20 */ /* 0x010fe20008400000 */
[----:B0-----:R-:W-:-:S05]  /*0700*/  IMAD.IADD R13, R14, 0x1, -R16 ;  /* 0x000000010e0d7824 */ /* 0x001fca00078e0a10 */
[----:B------:R-:W-:Y:S01]  /*0710*/  I2FP.F32.S32 R0, R13 ;  /* 0x0000000d00007245 */ /* 0x000fe20000201400 */
[----:B------:R-:W0:Y:S08]  /*0720*/  F2I.S64 R14, R21 ;  /* 0x00000015000e7311 */ /* 0x000e300000201900 */
[----:B------:R-:W1:Y:S01]  /*0730*/  FCHK P1, R0, R7 ;  /* 0x0000000700007302 */ /* 0x000e620000020000 */
[----:B------:R-:W-:-:S04]  /*0740*/  FFMA R20, R0, R23, RZ ;  /* 0x0000001700147223 */ /* 0x000fc800000000ff */
[----:B------:R-:W-:Y:S01]  /*0750*/  FFMA R13, -R7, R20, R0 ;  /* 0x00000014070d7223 */ /* 0x000fe20000000100 */
[----:B0-----:R-:W-:Y:S01]  /*0760*/  SEL R15, R3, R18, !P0 ;  /* 0x00000012030f7207 */ /* 0x001fe20004000000 */
[----:B------:R-:W-:Y:S02]  /*0770*/  IMAD.IADD R14, R14, 0x1, -R12 ;  /* 0x000000010e0e7824 */ /* 0x000fe400078e0a0c */
[----:B------:R-:W-:Y:S01]  /*0780*/  FFMA R13, R23, R13, R20 ;  /* 0x0000000d170d7223 */ /* 0x000fe20000000014 */
[----:B-1----:R-:W-:Y:S06]  /*0790*/  @!P1 BRA `(.L_x_5) ;  /* 0x0000000000109947 */ /* 0x002fec0003800000 */
[----:B------:R-:W-:Y:S01]  /*07a0*/  IMAD.MOV.U32 R3, RZ, RZ, R7 ;  /* 0x000000ffff037224 */ /* 0x000fe200078e0007 */
[----:B------:R-:W-:-:S07]  /*07b0*/  MOV R18, 0x7d0 ;  /* 0x000007d000127802 */ /* 0x000fce0000000f00 */
[----:B------:R-:W-:Y:S05]  /*07c0*/  CALL.REL.NOINC `($__internal_0_$__cuda_sm3x_div_rn_noftz_f32_slowpath) ;  /* 0x0000000c000c7944 */ /* 0x000fea0003c00000 */
[----:B------:R-:W-:-:S07]  /*07d0*/  MOV R13, R0 ;  /* 0x00000000000d7202 */ /* 0x000fce0000000f00 */
.L_x_5:
[----:B------:R-:W-:Y:S05]  /*07e0*/  BSYNC.RECONVERGENT B0 ;  /* 0x0000000000007941 */ /* 0x000fea0003800200 */
.L_x_4:
[----:B------:R-:W0:Y:S01]  /*07f0*/  MUFU.RCP R18, R9 ;  /* 0x0000000900127308 */ /* 0x000e220000001000 */
[----:B------:R-:W-:Y:S01]  /*0800*/  I2FP.F32.S32 R0, R14 ;  /* 0x0000000e00007245 */ /* 0x000fe20000201400 */
[----:B------:R-:W-:Y:S06]  /*0810*/  BSSY.RECONVERGENT B0, `(.L_x_6) ;  /* 0x000000c000007945 */ /* 0x000fec0003800200 */
[----:B------:R-:W1:Y:S01]  /*0820*/  FCHK P0, R0, R9 ;  /* 0x0000000900007302 */ /* 0x000e620000000000 */
[----:B0-----:R-:W-:-:S04]  /*0830*/  FFMA R3, -R9, R18, 1 ;  /* 0x3f80000009037423 */ /* 0x001fc80000000112 */
[----:B------:R-:W-:-:S04]  /*0840*/  FFMA R3, R18, R3, R18 ;  /* 0x0000000312037223 */ /* 0x000fc80000000012 */
[----:B------:R-:W-:-:S04]  /*0850*/  FFMA R14, R0, R3, RZ ;  /* 0x00000003000e7223 */ /* 0x000fc800000000ff */
[----:B------:R-:W-:-:S04]  /*0860*/  FFMA R17, -R9, R14, R0 ;  /* 0x0000000e09117223 */ /* 0x000fc80000000100 */
[----:B------:R-:W-:Y:S01]  /*0870*/  FFMA R3, R3, R17, R14 ;  /* 0x0000001103037223 */ /* 0x000fe2000000000e */
[----:B-1----:R-:W-:Y:S06]  /*0880*/  @!P0 BRA `(.L_x_7) ;  /* 0x0000000000108947 */ /* 0x002fec0003800000 */
[----:B------:R-:W-:Y:S01]  /*0890*/  IMAD.MOV.U32 R3, RZ, RZ, R9 ;  /* 0x000000ffff037224 */ /* 0x000fe200078e0009 */
[----:B------:R-:W-:-:S07]  /*08a0*/  MOV R18, 0x8c0 ;  /* 0x000008c000127802 */ /* 0x000fce0000000f00 */
[----:B------:R-:W-:Y:S05]  /*08b0*/  CALL.REL.NOINC `($__internal_0_$__cuda_sm3x_div_rn_noftz_f32_slowpath) ;  /* 0x0000000800d07944 */ /* 0x000fea0003c00000 */
[----:B------:R-:W-:-:S07]  /*08c0*/  IMAD.MOV.U32 R3, RZ, RZ, R0 ;  /* 0x000000ffff037224 */ /* 0x000fce00078e0000 */
.L_x_7:
[----:B------:R-:W-:Y:S05]  /*08d0*/  BSYNC.RECONVERGENT B0 ;  /* 0x0000000000007941 */ /* 0x000fea0003800200 */
.L_x_6:
[----:B------:R-:W0:Y:S01]  /*08e0*/  LDC R20, c[0x0][0x3ac] ;  /* 0x0000eb00ff147b82 */ /* 0x000e220000000800 */
[----:B------:R-:W-:Y:S01]  /*08f0*/  IABS R21, R11 ;  /* 0x0000000b00157213 */ /* 0x000fe20000000000 */
[----:B------:R-:W-:Y:S01]  /*0900*/  BSSY.RECONVERGENT B0, `(.L_x_8) ;  /* 0x00000a3000007945 */ /* 0x000fe20003800200 */
[----:B------:R-:W-:Y:S02]  /*0910*/  ISETP.GE.AND P1, PT, R11, RZ, PT ;  /* 0x000000ff0b00720c */ /* 0x000fe40003f26270 */
[----:B0-----:R-:W-:Y:S02]  /*0920*/  IABS R0, R20 ;  /* 0x0000001400007213 */ /* 0x001fe40000000000 */
[----:B------:R-:W-:Y:S02]  /*0930*/  ISETP.NE.AND P2, PT, R20, RZ, PT ;  /* 0x000000ff1400720c */ /* 0x000fe40003f45270 */
[----:B------:R-:W0:Y:S08]  /*0940*/  I2F.RP R14, R0 ;  /* 0x00000000000e7306 */ /* 0x000e300000209400 */
[----:B0-----:R-:W0:Y:S02]  /*0950*/  MUFU.RCP R14, R14 ;  /* 0x0000000e000e7308 */ /* 0x001e240000001000 */
[----:B0-----:R-:W-:-:S06]  /*0960*/  VIADD R18, R14, 0xffffffe ;  /* 0x0ffffffe0e127836 */ /* 0x001fcc0000000000 */
[----:B------:R0:W1:Y:S02]  /*0970*/  F2I.FTZ.U32.TRUNC.NTZ R19, R18 ;  /* 0x0000001200137305 */ /* 0x000064000021f000 */
[----:B0-----:R-:W-:Y:S02]  /*0980*/  IMAD.MOV.U32 R18, RZ, RZ, RZ ;  /* 0x000000ffff127224 */ /* 0x001fe400078e00ff */
[----:B-1----:R-:W-:-:S04]  /*0990*/  IMAD.MOV R17, RZ, RZ, -R19 ;  /* 0x000000ffff117224 */ /* 0x002fc800078e0a13 */
[----:B------:R-:W-:-:S04]  /*09a0*/  IMAD R17, R17, R0, RZ ;  /* 0x0000000011117224 */ /* 0x000fc800078e02ff */
[----:B------:R-:W-:-:S04]  /*09b0*/  IMAD.HI.U32 R17, R19, R17, R18 ;  /* 0x0000001113117227 */ /* 0x000fc800078e0012 */
[----:B------:R-:W-:-:S04]  /*09c0*/  IMAD.MOV.U32 R19, RZ, RZ, R21 ;  /* 0x000000ffff137224 */ /* 0x000fc800078e0015 */
[----:B------:R-:W-:-:S04]  /*09d0*/  IMAD.HI.U32 R17, R17, R19, RZ ;  /* 0x0000001311117227 */ /* 0x000fc800078e00ff */
[----:B------:R-:W-:-:S04]  /*09e0*/  IMAD.MOV R17, RZ, RZ, -R17 ;  /* 0x000000ffff117224 */ /* 0x000fc800078e0a11 */
[----:B------:R-:W-:-:S05]  /*09f0*/  IMAD R14, R0, R17, R19 ;  /* 0x00000011000e7224 */ /* 0x000fca00078e0213 */
[----:B------:R-:W-:-:S13]  /*0a00*/  ISETP.GT.U32.AND P0, PT, R0, R14, PT ;  /* 0x0000000e0000720c */ /* 0x000fda0003f04070 */
[----:B------:R-:W-:-:S05]  /*0a10*/  @!P0 IMAD.IADD R14, R14, 0x1, -R0 ;  /* 0x000000010e0e8824 */ /* 0x000fca00078e0a00 */
[----:B------:R-:W-:-:S13]  /*0a20*/  ISETP.GT.U32.AND P0, PT, R0, R14, PT ;  /* 0x0000000e0000720c */ /* 0x000fda0003f04070 */
[----:B------:R-:W-:Y:S01]  /*0a30*/  @!P0 IMAD.IADD R14, R14, 0x1, -R0 ;  /* 0x000000010e0e8824 */ /* 0x000fe200078e0a00 */
[----:B------:R-:W-:Y:S01]  /*0a40*/  I2FP.F32.S32 R0, R15 ;  /* 0x0000000f00007245 */ /* 0x000fe20000201400 */
[----:B------:R-:W-:Y:S02]  /*0a50*/  VIADD R15, R15, 0x1 ;  /* 0x000000010f0f7836 */ /* 0x000fe40000000000 */
[----:B------:R-:W-:Y:S01]  /*0a60*/  @!P1 IMAD.MOV R14, RZ, RZ, -R14 ;  /* 0x000000ffff0e9224 */ /* 0x000fe200078e0a0e */
[----:B------:R-:W-:Y:S01]  /*0a70*/  @!P2 LOP3.LUT R14, RZ, R20, RZ, 0x33, !PT ;  /* 0x00000014ff0ea212 */ /* 0x000fe200078e33ff */
[----:B------:R-:W-:Y:S01]  /*0a80*/  FMUL R0, R0, R13 ;  /* 0x0000000d00007220 */ /* 0x000fe20000400000 */
[----:B------:R-:W-:-:S03]  /*0a90*/  I2FP.F32.S32 R18, R15 ;  /* 0x0000000f00127245 */ /* 0x000fc60000201400 */
[----:B------:R-:W0:Y:S02]  /*0aa0*/  F2I.FLOOR.NTZ R17, R0 ;  /* 0x0000000000117305 */ /* 0x000e240000207100 */
[----:B------:R-:W-:Y:S01]  /*0ab0*/  FMUL R15, R18, R13 ;  /* 0x0000000d120f7220 */ /* 0x000fe20000400000 */
[----:B------:R-:W-:Y:S01]  /*0ac0*/  I2FP.F32.S32 R18, R14 ;  /* 0x0000000e00127245 */ /* 0x000fe20000201400 */
[----:B------:R-:W-:-:S04]  /*0ad0*/  VIADD R14, R14, 0x1 ;  /* 0x000000010e0e7836 */ /* 0x000fc80000000000 */
[----:B------:R-:W1:Y:S01]  /*0ae0*/  F2I.CEIL.NTZ R15, R15 ;  /* 0x0000000f000f7305 */ /* 0x000e62000020b100 */
[----:B------:R-:W-:Y:S01]  /*0af0*/  FMUL R18, R18, R3 ;  /* 0x0000000312127220 */ /* 0x000fe20000400000 */
[----:B------:R-:W-:-:S05]  /*0b00*/  I2FP.F32.S32 R14, R14 ;  /* 0x0000000e000e7245 */ /* 0x000fca0000201400 */
[----:B------:R-:W-:Y:S01]  /*0b10*/  FMUL R14, R14, R3 ;  /* 0x000000030e0e7220 */ /* 0x000fe20000400000 */
[----:B------:R-:W2:Y:S01]  /*0b20*/  F2I.FLOOR.NTZ R13, R18 ;  /* 0x00000012000d7305 */ /* 0x000ea20000207100 */
[----:B0-----:R-:W-:-:S05]  /*0b30*/  IMAD.IADD R17, R16, 0x1, R17 ;  /* 0x0000000110117824 */ /* 0x001fca00078e0211 */
[----:B------:R-:W-:Y:S01]  /*0b40*/  I2FP.F32.S32 R17, R17 ;  /* 0x0000001100117245 */ /* 0x000fe20000201400 */
[----:B-1----:R-:W-:Y:S01]  /*0b50*/  IMAD.IADD R16, R16, 0x1, R15 ;  /* 0x0000000110107824 */ /* 0x002fe200078e020f */
[----:B------:R-:W0:Y:S02]  /*0b60*/  F2I.CEIL.NTZ R3, R14 ;  /* 0x0000000e00037305 */ /* 0x000e24000020b100 */
[----:B------:R-:W-:Y:S02]  /*0b70*/  FMNMX R17, RZ, R17, !PT ;  /* 0x00000011ff117209 */ /* 0x000fe40007800000 */
[----:B------:R-:W-:Y:S02]  /*0b80*/  I2FP.F32.S32 R16, R16 ;  /* 0x0000001000107245 */ /* 0x000fe40000201400 */
[----:B------:R-:W-:Y:S01]  /*0b90*/  FSETP.GT.AND P0, PT, R17, R6, PT ;  /* 0x000000061100720b */ /* 0x000fe20003f04000 */
[----:B--2---:R-:W-:Y:S01]  /*0ba0*/  IMAD.IADD R13, R12, 0x1, R13 ;  /* 0x000000010c0d7824 */ /* 0x004fe200078e020d */
[----:B------:R-:W-:Y:S01]  /*0bb0*/  FMNMX R15, RZ, R16, !PT ;  /* 0x00000010ff0f7209 */ /* 0x000fe20007800000 */
[----:B------:R-:W-:Y:S01]  /*0bc0*/  IMAD.MOV.U32 R16, RZ, RZ, -0x1 ;  /* 0xffffffffff107424 */ /* 0x000fe200078e00ff */
[----:B------:R-:W-:-:S02]  /*0bd0*/  FSEL R17, R6, R17, P0 ;  /* 0x0000001106117208 */ /* 0x000fc40000000000 */
[----:B------:R-:W-:Y:S02]  /*0be0*/  I2FP.F32.S32 R13, R13 ;  /* 0x0000000d000d7245 */ /* 0x000fe40000201400 */
[----:B------:R-:W-:Y:S01]  /*0bf0*/  FSETP.GT.AND P0, PT, R15, R6, PT ;  /* 0x000000060f00720b */ /* 0x000fe20003f04000 */
[----:B0-----:R-:W-:Y:S01]  /*0c00*/  IMAD.IADD R3, R12, 0x1, R3 ;  /* 0x000000010c037824 */ /* 0x001fe200078e0203 */
[----:B------:R-:W-:Y:S01]  /*0c10*/  FMNMX R13, RZ, R13, !PT ;  /* 0x0000000dff0d7209 */ /* 0x000fe20007800000 */
[----:B------:R-:W-:Y:S01]  /*0c20*/  F2I.TRUNC.NTZ R17, R17 ;  /* 0x0000001100117305 */ /* 0x000fe2000020f100 */
[----:B------:R-:W-:Y:S02]  /*0c30*/  FSEL R0, R6, R15, P0 ;  /* 0x0000000f06007208 */ /* 0x000fe40000000000 */
[----:B------:R-:W-:Y:S02]  /*0c40*/  I2FP.F32.S32 R3, R3 ;  /* 0x0000000300037245 */ /* 0x000fe40000201400 */
[----:B------:R-:W-:-:S02]  /*0c50*/  FSETP.GT.AND P0, PT, R13, R8, PT ;  /* 0x000000080d00720b */ /* 0x000fc40003f04000 */
[----:B------:R-:W-:Y:S01]  /*0c60*/  FMNMX R15, RZ, R3, !PT ;  /* 0x00000003ff0f7209 */ /* 0x000fe20007800000 */
[----:B------:R-:W0:Y:S01]  /*0c70*/  F2I.TRUNC.NTZ R0, R0 ;  /* 0x0000000000007305 */ /* 0x000e22000020f100 */
[----:B------:R-:W-:Y:S02]  /*0c80*/  FSEL R3, R8, R13, P0 ;  /* 0x0000000d08037208 */ /* 0x000fe40000000000 */
[----:B------:R-:W-:-:S04]  /*0c90*/  FSETP.GT.AND P0, PT, R15, R8, PT ;  /* 0x000000080f00720b */ /* 0x000fc80003f04000 */
[----:B------:R-:W-:Y:S01]  /*0ca0*/  FSEL R14, R8, R15, P0 ;  /* 0x0000000f080e7208 */ /* 0x000fe20000000000 */
[----:B------:R-:W-:Y:S01]  /*0cb0*/  F2I.TRUNC.NTZ R3, R3 ;  /* 0x0000000300037305 */ /* 0x000fe2000020f100 */
[----:B0-----:R-:W-:-:S07]  /*0cc0*/  ISETP.GE.AND P0, PT, R17, R0, PT ;  /* 0x000000001100720c */ /* 0x001fce0003f06270 */
[----:B------:R-:W0:Y:S02]  /*0cd0*/  F2I.TRUNC.NTZ R14, R14 ;  /* 0x0000000e000e7305 */ /* 0x000e24000020f100 */
[----:B0-----:R-:W-:-:S04]  /*0ce0*/  ISETP.GE.OR P1, PT, R3, R14, P0 ;  /* 0x0000000e0300720c */ /* 0x001fc80000726670 */
[----:B------:R-:W-:Y:S01]  /*0cf0*/  FSEL R15, RZ, 1.175494350822287508e-38, P1 ;  /* 0x00800000ff0f7808 */ /* 0x000fe20000800000 */
[----:B------:R-:W-:Y:S08]  /*0d00*/  @P0 BRA `(.L_x_9) ;  /* 0x0000000400880947 */ /* 0x000ff00003800000 */
[----:B------:R0:W2:Y:S01]  /*0d10*/  LDG.E R18, desc[UR6][R4.64] ;  /* 0x0000000604127981 */ /* 0x0000a2000c1e1900 */
[----:B------:R-:W1:Y:S01]  /*0d20*/  LDC R16, c[0x0][0x39c] ;  /* 0x0000e700ff107b82 */ /* 0x000e620000000800 */
[----:B------:R-:W3:Y:S01]  /*0d30*/  LDCU.64 UR4, c[0x0][0x3a0] ;  /* 0x00007400ff0477ac */ /* 0x000ee20008000a00 */
[----:B------:R-:W-:Y:S02]  /*0d40*/  ISETP.GE.AND P1, PT, R10, RZ, PT ;  /* 0x000000ff0a00720c */ /* 0x000fe40003f26270 */
[----:B0-----:R-:W-:Y:S01]  /*0d50*/  IABS R4, R10 ;  /* 0x0000000a00047213 */ /* 0x001fe20000000000 */
[----:B------:R-:W-:Y:S01]  /*0d60*/  IMAD.MOV.U32 R10, RZ, RZ, R17 ;  /* 0x000000ffff0a7224 */ /* 0x000fe200078e0011 */
[----:B---3--:R-:W-:-:S03]  /*0d70*/  UIMAD UR4, UR4, UR5, URZ ;  /* 0x00000005040472a4 */ /* 0x008fc6000f8e02ff */
[----:B------:R-:W-:Y:S01]  /*0d80*/  IMAD R17, R10, UR5, R3 ;  /* 0x000000050a117c24 */ /* 0x000fe2000f8e0203 */
[----:B-1----:R-:W-:Y:S02]  /*0d90*/  IABS R19, R16 ;  /* 0x0000001000137213 */ /* 0x002fe40000000000 */
        /* <DEDUP_REMOVED lines=8> */
[----:B------:R-:W-:-:S06]  /*0e20*/  IMAD.HI.U32 R21, R13, R21, R12 ;  /* 0x000000150d157227 */ /* 0x000fcc00078e000c */
[----:B------:R-:W-:-:S05]  /*0e30*/  IMAD.HI.U32 R21, R21, R4, RZ ;  /* 0x0000000415157227 */ /* 0x000fca00078e00ff */
[----:B------:R-:W-:-:S05]  /*0e40*/  IADD3 R21, PT, PT, -R21, RZ, RZ ;  /* 0x000000ff15157210 */ /* 0x000fca0007ffe1ff */
[C---:B------:R-:W-:Y:S02]  /*0e50*/  IMAD R13, R19.reuse, R21, R4 ;  /* 0x00000015130d7224 */ /* 0x040fe400078e0204 */
[----:B------:R-:W0:Y:S03]  /*0e60*/  LDC.64 R4, c[0x0][0x388] ;  /* 0x0000e200ff047b82 */ /* 0x000e260000000a00 */
[----:B------:R-:W-:-:S13]  /*0e70*/  ISETP.GT.U32.AND P0, PT, R19, R13, PT ;  /* 0x0000000d1300720c */ /* 0x000fda0003f04070 */
[----:B------:R-:W-:-:S05]  /*0e80*/  @!P0 IMAD.IADD R13, R13, 0x1, -R19 ;  /* 0x000000010d0d8824 */ /* 0x000fca00078e0a13 */
[----:B------:R-:W-:-:S13]  /*0e90*/  ISETP.GT.U32.AND P0, PT, R19, R13, PT ;  /* 0x0000000d1300720c */ /* 0x000fda0003f04070 */
[----:B------:R-:W-:-:S04]  /*0ea0*/  @!P0 IMAD.IADD R13, R13, 0x1, -R19 ;  /* 0x000000010d0d8824 */ /* 0x000fc800078e0a13 */
[----:B------:R-:W-:Y:S01]  /*0eb0*/  @!P1 IMAD.MOV R13, RZ, RZ, -R13 ;  /* 0x000000ffff0d9224 */ /* 0x000fe200078e0a0d */
[----:B------:R-:W-:Y:S02]  /*0ec0*/  @!P2 LOP3.LUT R13, RZ, R16, RZ, 0x33, !PT ;  /* 0x00000010ff0da212 */ /* 0x000fe400078e33ff */
[----:B------:R-:W-:Y:S01]  /*0ed0*/  ISETP.GE.AND P1, PT, R3, R14, PT ;  /* 0x0000000e0300720c */ /* 0x000fe20003f26270 */
[----:B--2---:R-:W1:Y:S02]  /*0ee0*/  F2I.TRUNC.NTZ R18, R18 ;  /* 0x0000001200127305 */ /* 0x004e64000020f100 */
[----:B-1----:R-:W-:Y:S02]  /*0ef0*/  IMAD R13, R18, R16, R13 ;  /* 0x00000010120d7224 */ /* 0x002fe400078e020d */
[----:B------:R-:W-:Y:S02]  /*0f00*/  IMAD.MOV.U32 R16, RZ, RZ, -0x1 ;  /* 0xffffffffff107424 */ /* 0x000fe400078e00ff */
[----:B------:R-:W-:-:S02]  /*0f10*/  IMAD R13, R13, UR4, RZ ;  /* 0x000000040d0d7c24 */ /* 0x000fc4000f8e02ff */
[----:B------:R-:W-:Y:S02]  /*0f20*/  IMAD.MOV.U32 R18, RZ, RZ, RZ ;  /* 0x000000ffff127224 */ /* 0x000fe400078e00ff */
[----:B0-----:R-:W-:-:S07]  /*0f30*/  IMAD.WIDE R4, R13, 0x4, R4 ;  /* 0x000000040d047825 */ /* 0x001fce00078e0204 */
.L_x_15:
[----:B------:R-:W-:Y:S01]  /*0f40*/  VIADD R10, R10, 0x1 ;  /* 0x000000010a0a7836 */ /* 0x000fe20000000000 */
[----:B------:R-:W-:Y:S04]  /*0f50*/  BSSY.RECONVERGENT B1, `(.L_x_10) ;  /* 0x000003b000017945 */ /* 0x000fe80003800200 */
[----:B------:R-:W-:Y:S01]  /*0f60*/  ISETP.GE.AND P2, PT, R10, R0, PT ;  /* 0x000000000a00720c */ /* 0x000fe20003f46270 */
[----:B------:R-:W-:-:S12]  /*0f70*/  @P1 BRA `(.L_x_11) ;  /* 0x0000000000e01947 */ /* 0x000fd80003800000 */
[----:B------:R-:W-:Y:S01]  /*0f80*/  IMAD.MOV.U32 R21, RZ, RZ, R3 ;  /* 0x000000ffff157224 */ /* 0x000fe200078e0003 */
[----:B------:R-:W0:Y:S01]  /*0f90*/  LDCU UR4, c[0x0][0x3a4] ;  /* 0x00007480ff0477ac */ /* 0x000e220008000800 */
[----:B------:R-:W-:Y:S01]  /*0fa0*/  BSSY.RECONVERGENT B2, `(.L_x_12) ;  /* 0x000001f000027945 */ /* 0x000fe20003800200 */
[----:B------:R-:W-:Y:S01]  /*0fb0*/  PLOP3.LUT P0, PT, PT, PT, PT, 0x80, 0x8 ;  /* 0x000000000008781c */ /* 0x000fe20003f0f070 */
[----:B------:R-:W-:-:S05]  /*0fc0*/  IMAD.IADD R12, R14, 0x1, -R21 ;  /* 0x000000010e0c7824 */ /* 0x000fca00078e0a15 */
[----:B------:R-:W-:Y:S01]  /*0fd0*/  ISETP.GT.AND P3, PT, R12, 0x3, PT ;  /* 0x000000030c00780c */ /* 0x000fe20003f64270 */
[----:B0-----:R-:W-:-:S04]  /*0fe0*/  IMAD R19, R18, UR4, R17 ;  /* 0x0000000412137c24 */ /* 0x001fc8000f8e0211 */
[----:B------:R-:W-:-:S08]  /*0ff0*/  IMAD.WIDE R12, R19, 0x4, R4 ;  /* 0x00000004130c7825 */ /* 0x000fd000078e0204 */
[----:B------:R-:W-:Y:S05]  /*1000*/  @!P3 BRA `(.L_x_13) ;  /* 0x000000000060b947 */ /* 0x000fea0003800000 */
[----:B------:R-:W-:Y:S01]  /*1010*/  PLOP3.LUT P0, PT, PT, PT, PT, 0x8, 0x80 ;  /* 0x000000000080781c */ /* 0x000fe20003f0e170 */
[----:B------:R-:W-:-:S12]  /*1020*/  VIADD R20, R14, 0xfffffffd ;  /* 0xfffffffd0e147836 */ /* 0x000fd80000000000 */
.L_x_14:
[----:B------:R-:W2:Y:S04]  /*1030*/  LDG.E R24, desc[UR6][R12.64] ;  /* 0x000000060c187981 */ /* 0x000ea8000c1e1900 */
[----:B------:R-:W3:Y:S04]  /*1040*/  LDG.E R26, desc[UR6][R12.64+0x4] ;  /* 0x000004060c1a7981 */ /* 0x000ee8000c1e1900 */
[----:B------:R-:W4:Y:S04]  /*1050*/  LDG.E R28, desc[UR6][R12.64+0x8] ;  /* 0x000008060c1c7981 */ /* 0x000f28000c1e1900 */
[----:B------:R0:W5:Y:S01]  /*1060*/  LDG.E R22, desc[UR6][R12.64+0xc] ;  /* 0x00000c060c167981 */ /* 0x000162000c1e1900 */
[----:B------:R-:W-:Y:S01]  /*1070*/  VIADD R21, R21, 0x4 ;  /* 0x0000000415157836 */ /* 0x000fe20000000000 */
[----:B--2---:R-:W-:-:S04]  /*1080*/  FSETP.GT.AND P4, PT, R24, R15, PT ;  /* 0x0000000f1800720b */ /* 0x004fc80003f84000 */
[----:B------:R-:W-:Y:S02]  /*1090*/  FSEL R15, R24, R15, P4 ;  /* 0x0000000f180f7208 */ /* 0x000fe40002000000 */
[----:B------:R-:W-:Y:S02]  /*10a0*/  SEL R16, R19, R16, P4 ;  /* 0x0000001013107207 */ /* 0x000fe40002000000 */
[CC--:B---3--:R-:W-:Y:S02]  /*10b0*/  FSETP.GT.AND P5, PT, R26.reuse, R15.reuse, PT ;  /* 0x0000000f1a00720b */ /* 0x0c8fe40003fa4000 */
[----:B------:R-:W-:Y:S02]  /*10c0*/  ISETP.GE.AND P4, PT, R21, R20, PT ;  /* 0x000000141500720c */ /* 0x000fe40003f86270 */
[----:B------:R-:W-:-:S04]  /*10d0*/  FSEL R15, R26, R15, P5 ;  /* 0x0000000f1a0f7208 */ /* 0x000fc80002800000 */
[----:B----4-:R-:W-:-:S04]  /*10e0*/  FSETP.GT.AND P6, PT, R28, R15, PT ;  /* 0x0000000f1c00720b */ /* 0x010fc80003fc4000 */
[----:B------:R-:W-:Y:S01]  /*10f0*/  FSEL R15, R28, R15, P6 ;  /* 0x0000000f1c0f7208 */ /* 0x000fe20003000000 */
[----:B------:R-:W-:Y:S01]  /*1100*/  @P5 VIADD R16, R19, 0x1 ;  /* 0x0000000113105836 */ /* 0x000fe20000000000 */
[----:B0-----:R-:W-:Y:S02]  /*1110*/  IADD3 R12, P5, PT, R12, 0x10, RZ ;  /* 0x000000100c0c7810 */ /* 0x001fe40007fbe0ff */
[----:B-----5:R-:W-:-:S03]  /*1120*/  FSETP.GT.AND P3, PT, R22, R15, PT ;  /* 0x0000000f1600720b */ /* 0x020fc60003f64000 */
[----:B------:R-:W-:Y:S01]  /*1130*/  IMAD.X R13, RZ, RZ, R13, P5 ;  /* 0x000000ffff0d7224 */ /* 0x000fe200028e060d */
[----:B------:R-:W-:Y:S01]  /*1140*/  FSEL R15, R22, R15, P3 ;  /* 0x0000000f160f7208 */ /* 0x000fe20001800000 */
[----:B------:R-:W-:-:S08]  /*1150*/  @P6 VIADD R16, R19, 0x2 ;  /* 0x0000000213106836 */ /* 0x000fd00000000000 */
[C---:B------:R-:W-:Y:S02]  /*1160*/  @P3 VIADD R16, R19.reuse, 0x3 ;  /* 0x0000000313103836 */ /* 0x040fe40000000000 */
[----:B------:R-:W-:Y:S01]  /*1170*/  VIADD R19, R19, 0x4 ;  /* 0x0000000413137836 */ /* 0x000fe20000000000 */
[----:B------:R-:W-:Y:S06]  /*1180*/  @!P4 BRA `(.L_x_14) ;  /* 0xfffffffc00a8c947 */ /* 0x000fec000383ffff */
.L_x_13:
[----:B------:R-:W-:Y:S05]  /*1190*/  BSYNC.RECONVERGENT B2 ;  /* 0x0000000000027941 */ /* 0x000fea0003800200 */
.L_x_12:
[----:B------:R-:W-:-:S05]  /*11a0*/  IMAD.IADD R20, R14, 0x1, -R21 ;  /* 0x000000010e147824 */ /* 0x000fca00078e0a15 */
[----:B------:R-:W-:-:S13]  /*11b0*/  ISETP.GT.AND P3, PT, R20, 0x1, PT ;  /* 0x000000011400780c */ /* 0x000fda0003f64270 */
[----:B------:R-:W2:Y:S01]  /*11c0*/  @P3 LDG.E R22, desc[UR6][R12.64] ;  /* 0x000000060c163981 */ /* 0x000ea2000c1e1900 */
[----:B------:R-:W-:Y:S01]  /*11d0*/  @P3 VIADD R21, R21, 0x2 ;  /* 0x0000000215153836 */ /* 0x000fe20000000000 */
[----:B------:R-:W-:Y:S02]  /*11e0*/  @P3 PLOP3.LUT P0, PT, PT, PT, PT, 0x8, 0x80 ;  /* 0x000000000080381c */ /* 0x000fe40003f0e170 */
[----:B------:R0:W3:Y:S02]  /*11f0*/  @P3 LDG.E R23, desc[UR6][R12.64+0x4] ;  /* 0x000004060c173981 */ /* 0x0000e4000c1e1900 */
[----:B------:R-:W-:Y:S02]  /*1200*/  ISETP.LT.OR P0, PT, R21, R14, P0 ;  /* 0x0000000e1500720c */ /* 0x000fe40000701670 */
[----:B0-----:R-:W-:-:S05]  /*1210*/  @P3 IADD3 R12, P4, PT, R12, 0x8, RZ ;  /* 0x000000080c0c3810 */ /* 0x001fca0007f9e0ff */
[----:B------:R-:W-:-:S06]  /*1220*/  @P3 IMAD.X R13, RZ, RZ, R13, P4 ;  /* 0x000000ffff0d3224 */ /* 0x000fcc00020e060d */
[----:B------:R-:W4:Y:S01]  /*1230*/  @P0 LDG.E R20, desc[UR6][R12.64] ;  /* 0x000000060c140981 */ /* 0x000f22000c1e1900 */
[----:B--2---:R-:W-:-:S04]  /*1240*/  @P3 FSETP.GT.AND P4, PT, R22, R15, PT ;  /* 0x0000000f1600320b */ /* 0x004fc80003f84000 */
[----:B------:R-:W-:Y:S02]  /*1250*/  @P3 FSEL R22, R22, R15, P4 ;  /* 0x0000000f16163208 */ /* 0x000fe40002000000 */
[----:B------:R-:W-:Y:S02]  /*1260*/  @P3 SEL R21, R19, R16, P4 ;  /* 0x0000001013153207 */ /* 0x000fe40002000000 */
[CC--:B---3--:R-:W-:Y:S02]  /*1270*/  FSETP.GT.AND P6, PT, R23.reuse, R22.reuse, P3 ;  /* 0x000000161700720b */ /* 0x0c8fe40001fc4000 */
[----:B------:R-:W-:-:S04]  /*1280*/  @P3 FSETP.GT.AND P5, PT, R23, R22, PT ;  /* 0x000000161700320b */ /* 0x000fc80003fa4000 */
[----:B------:R-:W-:-:S07]  /*1290*/  @P3 FSEL R15, R23, R22, P5 ;  /* 0x00000016170f3208 */ /* 0x000fce0002800000 */
[C---:B------:R-:W-:Y:S02]  /*12a0*/  @P6 VIADD R21, R19.reuse, 0x1 ;  /* 0x0000000113156836 */ /* 0x040fe40000000000 */
[----:B------:R-:W-:Y:S01]  /*12b0*/  @P3 VIADD R19, R19, 0x2 ;  /* 0x0000000213133836 */ /* 0x000fe20000000000 */
[C---:B----4-:R-:W-:Y:S02]  /*12c0*/  @P0 FSETP.GT.AND P4, PT, R20.reuse, R15, PT ;  /* 0x0000000f1400020b */ /* 0x050fe40003f84000 */
[----:B------:R-:W-:Y:S02]  /*12d0*/  @P3 MOV R16, R21 ;  /* 0x0000001500103202 */ /* 0x000fe40000000f00 */
[----:B------:R-:W-:Y:S02]  /*12e0*/  @P0 FSEL R15, R20, R15, P4 ;  /* 0x0000000f140f0208 */ /* 0x000fe40002000000 */
[----:B------:R-:W-:-:S07]  /*12f0*/  @P0 SEL R16, R19, R16, P4 ;  /* 0x0000001013100207 */ /* 0x000fce0002000000 */
.L_x_11:
[----:B------:R-:W-:Y:S05]  /*1300*/  BSYNC.RECONVERGENT B1 ;  /* 0x0000000000017941 */ /* 0x000fea0003800200 */
.L_x_10:
[----:B------:R-:W-:Y:S01]  /*1310*/  VIADD R18, R18, 0x1 ;  /* 0x0000000112127836 */ /* 0x000fe20000000000 */
[----:B------:R-:W-:Y:S06]  /*1320*/  @!P2 BRA `(.L_x_15) ;  /* 0xfffffffc0004a947 */ /* 0x000fec000383ffff */
.L_x_9:
[----:B------:R-:W-:Y:S05]  /*1330*/  BSYNC.RECONVERGENT B0 ;  /* 0x0000000000007941 */ /* 0x000fea0003800200 */
.L_x_8:
[----:B------:R-:W0:Y:S01]  /*1340*/  LDC.64 R4, c[0x0][0x3b0] ;  /* 0x0000ec00ff047b82 */ /* 0x000e220000000a00 */
[----:B------:R-:W1:Y:S01]  /*1350*/  LDCU UR4, c[0x0][0x370] ;  /* 0x00006e00ff0477ac */ /* 0x000e620008000800 */
[----:B------:R-:W2:Y:S06]  /*1360*/  LDCU UR5, c[0x0][0x380] ;  /* 0x00007000ff0577ac */ /* 0x000eac0008000800 */
[----:B------:R-:W3:Y:S01]  /*1370*/  LDC.64 R12, c[0x0][0x3b8] ;  /* 0x0000ee00ff0c7b82 */ /* 0x000ee20000000a00 */
[----:B0-----:R-:W-:-:S05]  /*1380*/  IMAD.WIDE R4, R11, 0x4, R4 ;  /* 0x000000040b047825 */ /* 0x001fca00078e0204 */
[----:B------:R0:W-:Y:S01]  /*1390*/  STG.E desc[UR6][R4.64], R15 ;  /* 0x0000000f04007986 */ /* 0x0001e2000c101906 */
[----:B---3--:R-:W-:-:S04]  /*13a0*/  IMAD.WIDE R12, R11, 0x4, R12 ;  /* 0x000000040b0c7825 */ /* 0x008fc800078e020c */
[----:B-1----:R-:W-:Y:S01]  /*13b0*/  IMAD R11, R2, UR4, R11 ;  /* 0x00000004020b7c24 */ /* 0x002fe2000f8e020b */
[----:B------:R0:W-:Y:S04]  /*13c0*/  STG.E desc[UR6][R12.64], R16 ;  /* 0x000000100c007986 */ /* 0x0001e8000c101906 */
[----:B--2---:R-:W-:-:S13]  /*13d0*/  ISETP.GE.AND P0, PT, R11, UR5, PT ;  /* 0x000000050b007c0c */ /* 0x004fda000bf06270 */
[----:B0-----:R-:W-:Y:S05]  /*13e0*/  @!P0 BRA `(.L_x_16) ;  /* 0xffffffec003c8947 */ /* 0x001fea000383ffff */
[----:B------:R-:W-:Y:S05]  /*13f0*/  EXIT ;  /* 0x000000000000794d */ /* 0x000fea0003800000 */
        .weak           $__internal_0_$__cuda_sm3x_div_rn_noftz_f32_slowpath
        .type           $__internal_0_$__cuda_sm3x_div_rn_noftz_f32_slowpath,@function
        .size           $__internal_0_$__cuda_sm3x_div_rn_noftz_f32_slowpath,(.L_x_29 - $__internal_0_$__cuda_sm3x_div_rn_noftz_f32_slowpath)
$__internal_0_$__cuda_sm3x_div_rn_noftz_f32_slowpath:
[----:B------:R-:W-:Y:S01]  /*1400*/  SHF.R.U32.HI R17, RZ, 0x17, R3 ;  /* 0x00000017ff117819 */ /* 0x000fe20000011603 */
[----:B------:R-:W-:Y:S01]  /*1410*/  BSSY.RECONVERGENT B1, `(.L_x_17) ;  /* 0x0000062000017945 */ /* 0x000fe20003800200 */
[----:B------:R-:W-:Y:S02]  /*1420*/  SHF.R.U32.HI R19, RZ, 0x17, R0 ;  /* 0x00000017ff137819 */ /* 0x000fe40000011600 */
[----:B------:R-:W-:Y:S02]  /*1430*/  LOP3.LUT R17, R17, 0xff, RZ, 0xc0, !PT ;  /* 0x000000ff11117812 */ /* 0x000fe400078ec0ff */
[----:B------:R-:W-:-:S03]  /*1440*/  LOP3.LUT R22, R19, 0xff, RZ, 0xc0, !PT ;  /* 0x000000ff13167812 */ /* 0x000fc600078ec0ff */
[----:B------:R-:W-:Y:S02]  /*1450*/  VIADD R21, R17, 0xffffffff ;  /* 0xffffffff11157836 */ /* 0x000fe40000000000 */
[----:B------:R-:W-:-:S03]  /*1460*/  VIADD R20, R22, 0xffffffff ;  /* 0xffffffff16147836 */ /* 0x000fc60000000000 */
[----:B------:R-:W-:-:S04]  /*1470*/  ISETP.GT.U32.AND P0, PT, R21, 0xfd, PT ;  /* 0x000000fd1500780c */ /* 0x000fc80003f04070 */
[----:B------:R-:W-:-:S13]  /*1480*/  ISETP.GT.U32.OR P0, PT, R20, 0xfd, P0 ;  /* 0x000000fd1400780c */ /* 0x000fda0000704470 */
[----:B------:R-:W-:Y:S01]  /*1490*/  @!P0 IMAD.MOV.U32 R19, RZ, RZ, RZ ;  /* 0x000000ffff138224 */ /* 0x000fe200078e00ff */
[----:B------:R-:W-:Y:S06]  /*14a0*/  @!P0 BRA `(.L_x_18) ;  /* 0x00000000005c8947 */ /* 0x000fec0003800000 */
[----:B------:R-:W-:Y:S02]  /*14b0*/  FSETP.GTU.FTZ.AND P0, PT, |R0|, +INF , PT ;  /* 0x7f8000000000780b */ /* 0x000fe40003f1c200 */
[----:B------:R-:W-:-:S04]  /*14c0*/  FSETP.GTU.FTZ.AND P1, PT, |R3|, +INF , PT ;  /* 0x7f8000000300780b */ /* 0x000fc80003f3c200 */
[----:B------:R-:W-:-:S13]  /*14d0*/  PLOP3.LUT P0, PT, P0, P1, PT, 0xf8, 0x8f ;  /* 0x00000000008f781c */ /* 0x000fda0000703f70 */
[----:B------:R-:W-:Y:S05]  /*14e0*/  @P0 BRA `(.L_x_19) ;  /* 0x00000004004c0947 */ /* 0x000fea0003800000 */
[----:B------:R-:W-:-:S13]  /*14f0*/  LOP3.LUT P0, RZ, R3, 0x7fffffff, R0, 0xc8, !PT ;  /* 0x7fffffff03ff7812 */ /* 0x000fda000780c800 */
[----:B------:R-:W-:Y:S05]  /*1500*/  @!P0 BRA `(.L_x_20) ;  /* 0x00000004003c8947 */ /* 0x000fea0003800000 */
[C---:B------:R-:W-:Y:S02]  /*1510*/  FSETP.NEU.FTZ.AND P0, PT, |R0|.reuse, +INF , PT ;  /* 0x7f8000000000780b */ /* 0x040fe40003f1d200 */
[----:B------:R-:W-:Y:S02]  /*1520*/  FSETP.NEU.FTZ.AND P2, PT, |R3|, +INF , PT ;  /* 0x7f8000000300780b */ /* 0x000fe40003f5d200 */
[----:B------:R-:W-:-:S11]  /*1530*/  FSETP.NEU.FTZ.AND P1, PT, |R0|, +INF , PT ;  /* 0x7f8000000000780b */ /* 0x000fd60003f3d200 */
[----:B------:R-:W-:Y:S05]  /*1540*/  @!P2 BRA !P0, `(.L_x_20) ;  /* 0x00000004002ca947 */ /* 0x000fea0004000000 */
[----:B------:R-:W-:-:S04]  /*1550*/  LOP3.LUT P0, RZ, R0, 0x7fffffff, RZ, 0xc0, !PT ;  /* 0x7fffffff00ff7812 */ /* 0x000fc8000780c0ff */
[----:B------:R-:W-:-:S13]  /*1560*/  PLOP3.LUT P0, PT, P2, P0, PT, 0x2f, 0xf2 ;  /* 0x0000000000f2781c */ /* 0x000fda0001700577 */
[----:B------:R-:W-:Y:S05]  /*1570*/  @P0 BRA `(.L_x_21) ;  /* 0x0000000400180947 */ /* 0x000fea0003800000 */
[----:B------:R-:W-:-:S04]  /*1580*/  LOP3.LUT P0, RZ, R3, 0x7fffffff, RZ, 0xc0, !PT ;  /* 0x7fffffff03ff7812 */ /* 0x000fc8000780c0ff */
[----:B------:R-:W-:-:S13]  /*1590*/  PLOP3.LUT P0, PT, P1, P0, PT, 0x2f, 0xf2 ;  /* 0x0000000000f2781c */ /* 0x000fda0000f00577 */
[----:B------:R-:W-:Y:S05]  /*15a0*/  @P0 BRA `(.L_x_22) ;  /* 0x0000000400000947 */ /* 0x000fea0003800000 */
[----:B------:R-:W-:Y:S02]  /*15b0*/  ISETP.GE.AND P0, PT, R20, RZ, PT ;  /* 0x000000ff1400720c */ /* 0x000fe40003f06270 */
[----:B------:R-:W-:-:S11]  /*15c0*/  ISETP.GE.AND P1, PT, R21, RZ, PT ;  /* 0x000000ff1500720c */ /* 0x000fd60003f26270 */
[----:B------:R-:W-:Y:S02]  /*15d0*/  @P0 IMAD.MOV.U32 R19, RZ, RZ, RZ ;  /* 0x000000ffff130224 */ /* 0x000fe400078e00ff */
[----:B------:R-:W-:Y:S01]  /*15e0*/  @!P0 FFMA R0, R0, 1.84467440737095516160e+19, RZ ;  /* 0x5f80000000008823 */ /* 0x000fe200000000ff */
[----:B------:R-:W-:Y:S02]  /*15f0*/  @!P0 IMAD.MOV.U32 R19, RZ, RZ, -0x40 ;  /* 0xffffffc0ff138424 */ /* 0x000fe400078e00ff */
[----:B------:R-:W-:Y:S02]  /*1600*/  @!P1 FFMA R3, R3, 1.84467440737095516160e+19, RZ ;  /* 0x5f80000003039823 */ /* 0x000fe400000000ff */
[----:B------:R-:W-:-:S07]  /*1610*/  @!P1 VIADD R19, R19, 0x40 ;  /* 0x0000004013139836 */ /* 0x000fce0000000000 */
.L_x_18:
[----:B------:R-:W-:Y:S01]  /*1620*/  LEA R20, R17, 0xc0800000, 0x17 ;  /* 0xc080000011147811 */ /* 0x000fe200078eb8ff */
[----:B------:R-:W-:Y:S01]  /*1630*/  VIADD R22, R22, 0xffffff81 ;  /* 0xffffff8116167836 */ /* 0x000fe20000000000 */
[----:B------:R-:W-:Y:S03]  /*1640*/  BSSY.RECONVERGENT B2, `(.L_x_23) ;  /* 0x0000035000027945 */ /* 0x000fe60003800200 */
[----:B------:R-:W-:Y:S02]  /*1650*/  IMAD.IADD R23, R3, 0x1, -R20 ;  /* 0x0000000103177824 */ /* 0x000fe400078e0a14 */
[C---:B------:R-:W-:Y:S01]  /*1660*/  IMAD R0, R22.reuse, -0x800000, R0 ;  /* 0xff80000016007824 */ /* 0x040fe200078e0200 */
[----:B------:R-:W-:Y:S01]  /*1670*/  IADD3 R22, PT, PT, R22, 0x7f, -R17 ;  /* 0x0000007f16167810 */ /* 0x000fe20007ffe811 */
[----:B------:R-:W0:Y:S01]  /*1680*/  MUFU.RCP R3, R23 ;  /* 0x0000001700037308 */ /* 0x000e220000001000 */
[----:B------:R-:W-:-:S03]  /*1690*/  FADD.FTZ R21, -R23, -RZ ;  /* 0x800000ff17157221 */ /* 0x000fc60000010100 */
[----:B------:R-:W-:Y:S02]  /*16a0*/  IMAD.IADD R22, R22, 0x1, R19 ;  /* 0x0000000116167824 */ /* 0x000fe400078e0213 */
[----:B0-----:R-:W-:-:S04]  /*16b0*/  FFMA R20, R3, R21, 1 ;  /* 0x3f80000003147423 */ /* 0x001fc80000000015 */
[----:B------:R-:W-:-:S04]  /*16c0*/  FFMA R3, R3, R20, R3 ;  /* 0x0000001403037223 */ /* 0x000fc80000000003 */
[----:B------:R-:W-:-:S04]  /*16d0*/  FFMA R20, R0, R3, RZ ;  /* 0x0000000300147223 */ /* 0x000fc800000000ff */
[----:B------:R-:W-:-:S04]  /*16e0*/  FFMA R24, R21, R20, R0 ;  /* 0x0000001415187223 */ /* 0x000fc80000000000 */
[----:B------:R-:W-:-:S04]  /*16f0*/  FFMA R20, R3, R24, R20 ;  /* 0x0000001803147223 */ /* 0x000fc80000000014 */
[----:B------:R-:W-:-:S04]  /*1700*/  FFMA R21, R21, R20, R0 ;  /* 0x0000001415157223 */ /* 0x000fc80000000000 */
[----:B------:R-:W-:-:S05]  /*1710*/  FFMA R0, R3, R21, R20 ;  /* 0x0000001503007223 */ /* 0x000fca0000000014 */
[----:B------:R-:W-:-:S04]  /*1720*/  SHF.R.U32.HI R17, RZ, 0x17, R0 ;  /* 0x00000017ff117819 */ /* 0x000fc80000011600 */
[----:B------:R-:W-:-:S05]  /*1730*/  LOP3.LUT R17, R17, 0xff, RZ, 0xc0, !PT ;  /* 0x000000ff11117812 */ /* 0x000fca00078ec0ff */
[----:B------:R-:W-:-:S04]  /*1740*/  IMAD.IADD R23, R17, 0x1, R22 ;  /* 0x0000000111177824 */ /* 0x000fc800078e0216 */
[----:B------:R-:W-:-:S05]  /*1750*/  VIADD R17, R23, 0xffffffff ;  /* 0xffffffff17117836 */ /* 0x000fca0000000000 */
[----:B------:R-:W-:-:S13]  /*1760*/  ISETP.GE.U32.AND P0, PT, R17, 0xfe, PT ;  /* 0x000000fe1100780c */ /* 0x000fda0003f06070 */
[----:B------:R-:W-:Y:S05]  /*1770*/  @!P0 BRA `(.L_x_24) ;  /* 0x0000000000808947 */ /* 0x000fea0003800000 */
[----:B------:R-:W-:-:S13]  /*1780*/  ISETP.GT.AND P0, PT, R23, 0xfe, PT ;  /* 0x000000fe1700780c */ /* 0x000fda0003f04270 */
[----:B------:R-:W-:Y:S05]  /*1790*/  @P0 BRA `(.L_x_25) ;  /* 0x00000000006c0947 */ /* 0x000fea0003800000 */
[----:B------:R-:W-:-:S13]  /*17a0*/  ISETP.GE.AND P0, PT, R23, 0x1, PT ;  /* 0x000000011700780c */ /* 0x000fda0003f06270 */
[----:B------:R-:W-:Y:S05]  /*17b0*/  @P0 BRA `(.L_x_26) ;  /* 0x0000000000740947 */ /* 0x000fea0003800000 */
[----:B------:R-:W-:Y:S02]  /*17c0*/  ISETP.GE.AND P0, PT, R23, -0x18, PT ;  /* 0xffffffe81700780c */ /* 0x000fe40003f06270 */
[----:B------:R-:W-:-:S11]  /*17d0*/  LOP3.LUT R0, R0, 0x80000000, RZ, 0xc0, !PT ;  /* 0x8000000000007812 */ /* 0x000fd600078ec0ff */
[----:B------:R-:W-:Y:S05]  /*17e0*/  @!P0 BRA `(.L_x_26) ;  /* 0x0000000000688947 */ /* 0x000fea0003800000 */
[-CC-:B------:R-:W-:Y:S01]  /*17f0*/  FFMA.RZ R17, R3, R21.reuse, R20.reuse ;  /* 0x0000001503117223 */ /* 0x180fe2000000c014 */
[C---:B------:R-:W-:Y:S01]  /*1800*/  VIADD R22, R23.reuse, 0x20 ;  /* 0x0000002017167836 */ /* 0x040fe20000000000 */
[C---:B------:R-:W-:Y:S02]  /*1810*/  ISETP.NE.AND P2, PT, R23.reuse, RZ, PT ;  /* 0x000000ff1700720c */ /* 0x040fe40003f45270 */
[----:B------:R-:W-:Y:S02]  /*1820*/  ISETP.NE.AND P1, PT, R23, RZ, PT ;  /* 0x000000ff1700720c */ /* 0x000fe40003f25270 */
[----:B------:R-:W-:Y:S01]  /*1830*/  LOP3.LUT R19, R17, 0x7fffff, RZ, 0xc0, !PT ;  /* 0x007fffff11137812 */ /* 0x000fe200078ec0ff */
[CCC-:B------:R-:W-:Y:S01]  /*1840*/  FFMA.RP R17, R3.reuse, R21.reuse, R20.reuse ;  /* 0x0000001503117223 */ /* 0x1c0fe20000008014 */
[----:B------:R-:W-:Y:S01]  /*1850*/  FFMA.RM R20, R3, R21, R20 ;  /* 0x0000001503147223 */ /* 0x000fe20000004014 */
[----:B------:R-:W-:Y:S01]  /*1860*/  IMAD.MOV R3, RZ, RZ, -R23 ;  /* 0x000000ffff037224 */ /* 0x000fe200078e0a17 */
[----:B------:R-:W-:-:S03]  /*1870*/  LOP3.LUT R19, R19, 0x800000, RZ, 0xfc, !PT ;  /* 0x0080000013137812 */ /* 0x000fc600078efcff */
[----:B------:R-:W-:Y:S02]  /*1880*/  FSETP.NEU.FTZ.AND P0, PT, R17, R20, PT ;  /* 0x000000141100720b */ /* 0x000fe40003f1d000 */
[----:B------:R-:W-:Y:S02]  /*1890*/  SHF.L.U32 R22, R19, R22, RZ ;  /* 0x0000001613167219 */ /* 0x000fe400000006ff */
[----:B------:R-:W-:Y:S02]  /*18a0*/  SEL R20, R3, RZ, P2 ;  /* 0x000000ff03147207 */ /* 0x000fe40001000000 */
[----:B------:R-:W-:Y:S02]  /*18b0*/  ISETP.NE.AND P1, PT, R22, RZ, P1 ;  /* 0x000000ff1600720c */ /* 0x000fe40000f25270 */
[----:B------:R-:W-:Y:S02]  /*18c0*/  SHF.R.U32.HI R20, RZ, R20, R19 ;  /* 0x00000014ff147219 */ /* 0x000fe40000011613 */
[----:B------:R-:W-:-:S02]  /*18d0*/  PLOP3.LUT P0, PT, P0, P1, PT, 0xf8, 0x8f ;  /* 0x00000000008f781c */ /* 0x000fc40000703f70 */
[----:B------:R-:W-:Y:S02]  /*18e0*/  SHF.R.U32.HI R22, RZ, 0x1, R20 ;  /* 0x00000001ff167819 */ /* 0x000fe40000011614 */
[----:B------:R-:W-:-:S04]  /*18f0*/  SEL R3, RZ, 0x1, !P0 ;  /* 0x00000001ff037807 */ /* 0x000fc80004000000 */
[----:B------:R-:W-:-:S04]  /*1900*/  LOP3.LUT R3, R3, 0x1, R22, 0xf8, !PT ;  /* 0x0000000103037812 */ /* 0x000fc800078ef816 */
[----:B------:R-:W-:-:S05]  /*1910*/  LOP3.LUT R3, R3, R20, RZ, 0xc0, !PT ;  /* 0x0000001403037212 */ /* 0x000fca00078ec0ff */
[----:B------:R-:W-:-:S05]  /*1920*/  IMAD.IADD R3, R22, 0x1, R3 ;  /* 0x0000000116037824 */ /* 0x000fca00078e0203 */
[----:B------:R-:W-:Y:S01]  /*1930*/  LOP3.LUT R0, R3, R0, RZ, 0xfc, !PT ;  /* 0x0000000003007212 */ /* 0x000fe200078efcff */
[----:B------:R-:W-:Y:S06]  /*1940*/  BRA `(.L_x_26) ;  /* 0x0000000000107947 */ /* 0x000fec0003800000 */
.L_x_25:
[----:B------:R-:W-:-:S04]  /*1950*/  LOP3.LUT R0, R0, 0x80000000, RZ, 0xc0, !PT ;  /* 0x8000000000007812 */ /* 0x000fc800078ec0ff */
[----:B------:R-:W-:Y:S01]  /*1960*/  LOP3.LUT R0, R0, 0x7f800000, RZ, 0xfc, !PT ;  /* 0x7f80000000007812 */ /* 0x000fe200078efcff */
[----:B------:R-:W-:Y:S06]  /*1970*/  BRA `(.L_x_26) ;  /* 0x0000000000047947 */ /* 0x000fec0003800000 */
.L_x_24:
[----:B------:R-:W-:-:S07]  /*1980*/  IMAD R0, R22, 0x800000, R0 ;  /* 0x0080000016007824 */ /* 0x000fce00078e0200 */
.L_x_26:
[----:B------:R-:W-:Y:S05]  /*1990*/  BSYNC.RECONVERGENT B2 ;  /* 0x0000000000027941 */ /* 0x000fea0003800200 */
.L_x_23:
[----:B------:R-:W-:Y:S05]  /*19a0*/  BRA `(.L_x_27) ;  /* 0x0000000000207947 */ /* 0x000fea0003800000 */
.L_x_22:
[----:B------:R-:W-:-:S04]  /*19b0*/  LOP3.LUT R0, R3, 0x80000000, R0, 0x48, !PT ;  /* 0x8000000003007812 */ /* 0x000fc800078e4800 */
[----:B------:R-:W-:Y:S01]  /*19c0*/  LOP3.LUT R0, R0, 0x7f800000, RZ, 0xfc, !PT ;  /* 0x7f80000000007812 */ /* 0x000fe200078efcff */
[----:B------:R-:W-:Y:S06]  /*19d0*/  BRA `(.L_x_27) ;  /* 0x0000000000147947 */ /* 0x000fec0003800000 */
.L_x_21:
[----:B------:R-:W-:Y:S01]  /*19e0*/  LOP3.LUT R0, R3, 0x80000000, R0, 0x48, !PT ;  /* 0x8000000003007812 */ /* 0x000fe200078e4800 */
[----:B------:R-:W-:Y:S06]  /*19f0*/  BRA `(.L_x_27) ;  /* 0x00000000000c7947 */ /* 0x000fec0003800000 */
.L_x_20:
[----:B------:R-:W0:Y:S01]  /*1a00*/  MUFU.RSQ R0, -QNAN ;  /* 0xffc0000000007908 */ /* 0x000e220000001400 */
[----:B------:R-:W-:Y:S05]  /*1a10*/  BRA `(.L_x_27) ;  /* 0x0000000000047947 */ /* 0x000fea0003800000 */
.L_x_19:
[----:B------:R-:W-:-:S07]  /*1a20*/  FADD.FTZ R0, R0, R3 ;  /* 0x0000000300007221 */ /* 0x000fce0000010000 */
.L_x_27:
[----:B------:R-:W-:Y:S05]  /*1a30*/  BSYNC.RECONVERGENT B1 ;  /* 0x0000000000017941 */ /* 0x000fea0003800200 */
.L_x_17:
[----:B------:R-:W-:-:S04]  /*1a40*/  IMAD.MOV.U32 R19, RZ, RZ, 0x0 ;  /* 0x00000000ff137424 */ /* 0x000fc800078e00ff */
[----:B0-----:R-:W-:Y:S05]  /*1a50*/  RET.REL.NODEC R18 `(_ZN2at6native27RoiPooling2d_forward_kernelIfEEviPKT_S4_S2_iiiiiPS2_Pi) ;  /* 0xffffffe412687950 */ /* 0x001fea0003c3ffff */
.L_x_28:
        /* <DEDUP_REMOVED lines=10> */
.L_x_29:


//--------------------- .nv.shared.reserved.0     --------------------------
	.section	.nv.shared.reserved.0,"aw",@nobits
	.weak		__nv_reservedSMEM_offset_0_alias
	.size		__nv_reservedSMEM_offset_0_alias, 0, 64
	.other		__nv_reservedSMEM_offset_0_alias,@"STO_CUDA_RESERVED_SHARED STV_DEFAULT"
__nv_reservedSMEM_offset_0_alias:
	.zero		0
	.zero		64


//--------------------- .nv.global                --------------------------
	.section	.nv.global,"aw",@nobits
	.align	8
.nv.global:
	.type		_ZTVN10__cxxabiv120__si_class_type_infoE,@object
	.size		_ZTVN10__cxxabiv120__si_class_type_infoE,(_ZTTNSt7__cxx1119basic_ostringstreamIcSt11char_traitsIcESaIcEEE - _ZTVN10__cxxabiv120__si_class_type_infoE)
_ZTVN10__cxxabiv120__si_class_type_infoE:
	.zero		8
	.type		_ZTTNSt7__cxx1119basic_ostringstreamIcSt11char_traitsIcESaIcEEE,@object
	.size		_ZTTNSt7__cxx1119basic_ostringstreamIcSt11char_traitsIcESaIcEEE,(_ZTTSo - _ZTTNSt7__cxx1119basic_ostringstreamIcSt11char_traitsIcESaIcEEE)
_ZTTNSt7__cxx1119basic_ostringstreamIcSt11char_traitsIcESaIcEEE:
	.zero		8
	.type		_ZTTSo,@object
	.size		_ZTTSo,(_ZTVN10__cxxabiv117__class_type_infoE - _ZTTSo)
_ZTTSo:
	.zero		8
	.type		_ZTVN10__cxxabiv117__class_type_infoE,@object
	.size		_ZTVN10__cxxabiv117__class_type_infoE,(_ZTVSt9basic_iosIcSt11char_traitsIcEE - _ZTVN10__cxxabiv117__class_type_infoE)
_ZTVN10__cxxabiv117__class_type_infoE:
	.zero		8
	.type		_ZTVSt9basic_iosIcSt11char_traitsIcEE,@object
	.size		_ZTVSt9basic_iosIcSt11char_traitsIcEE,(_ZTVN3c105ErrorE - _ZTVSt9basic_iosIcSt11char_traitsIcEE)
_ZTVSt9basic_iosIcSt11char_traitsIcEE:
	.zero		32
	.type		_ZTVN3c105ErrorE,@object
	.size		_ZTVN3c105ErrorE,(_ZTVSt15basic_streambufIcSt11char_traitsIcEE - _ZTVN3c105ErrorE)
_ZTVN3c105ErrorE:
	.zero		40
	.type		_ZTVSt15basic_streambufIcSt11char_traitsIcEE,@object
	.size		_ZTVSt15basic_streambufIcSt11char_traitsIcEE,(_ZTVNSt7__cxx1115basic_stringbufIcSt11char_traitsIcESaIcEEE - _ZTVSt15basic_streambufIcSt11char_traitsIcEE)
_ZTVSt15basic_streambufIcSt11char_traitsIcEE:
	.zero		128
	.type		_ZTVNSt7__cxx1115basic_stringbufIcSt11char_traitsIcESaIcEEE,@object
	.size		_ZTVNSt7__cxx1115basic_stringbufIcSt11char_traitsIcESaIcEEE,(.L_3 - _ZTVNSt7__cxx1115basic_stringbufIcSt11char_traitsIcESaIcEEE)
_ZTVNSt7__cxx1115basic_stringbufIcSt11char_traitsIcESaIcEEE:
	.zero		128
.L_3:


//--------------------- .nv.constant0._ZN2at6native28RoiPooling2d_backward_kernelIfEEviPKT_PKiiS2_iiiiiPS2_S4_ --------------------------
	.section	.nv.constant0._ZN2at6native28RoiPooling2d_backward_kernelIfEEviPKT_PKiiS2_iiiiiPS2_S4_,"a",@progbits
	.sectionflags	@""
	.align	4
.nv.constant0._ZN2at6native28RoiPooling2d_backward_kernelIfEEviPKT_PKiiS2_iiiiiPS2_S4_:
	.zero		968


//--------------------- .nv.constant0._ZN2at6native27RoiPooling2d_forward_kernelIfEEviPKT_S4_S2_iiiiiPS2_Pi --------------------------
	.section	.nv.constant0._ZN2at6native27RoiPooling2d_forward_kernelIfEEviPKT_S4_S2_iiiiiPS2_Pi,"a",@progbits
	.sectionflags	@""
	.align	4
.nv.constant0._ZN2at6native27RoiPooling2d_forward_kernelIfEEviPKT_S4_S2_iiiiiPS2_Pi:
	.zero		960


//--------------------- SYMBOLS --------------------------

	.type		.nv.reservedSmem.offset0,@object
	.size		.nv.reservedSmem.offset0,0x4
